//
// Generated by NVIDIA NVVM Compiler
//
// Compiler Build ID: CL-36424714
// Cuda compilation tools, release 13.0, V13.0.88
// Based on NVVM 20.0.0
//

.version 9.0
.target sm_100
.address_size 64

	// .globl	add_kernel

.visible .entry add_kernel(
	.param .u64 .ptr .align 1 add_kernel_param_0,
	.param .u64 .ptr .align 1 add_kernel_param_1,
	.param .u64 .ptr .align 1 add_kernel_param_2,
	.param .u32 add_kernel_param_3
)
{
	.reg .pred 	%p<2>;
	.reg .b32 	%r<6>;
	.reg .b64 	%rd<14>;

	ld.param.u64 	%rd1, [add_kernel_param_0];
	ld.param.u64 	%rd2, [add_kernel_param_1];
	ld.param.u64 	%rd3, [add_kernel_param_2];
	ld.param.u32 	%r2, [add_kernel_param_3];
	mov.u32 	%r3, %ctaid.x;
	mov.u32 	%r4, %ntid.x;
	mov.u32 	%r5, %tid.x;
	mad.lo.s32 	%r1, %r3, %r4, %r5;
	setp.ge.s32 	%p1, %r1, %r2;
	@%p1 bra 	$L__BB0_2;
	cvta.to.global.u64 	%rd4, %rd1;
	cvta.to.global.u64 	%rd5, %rd2;
	cvta.to.global.u64 	%rd6, %rd3;
	mul.wide.s32 	%rd7, %r1, 8;
	add.s64 	%rd8, %rd4, %rd7;
	ld.global.u64 	%rd9, [%rd8];
	add.s64 	%rd10, %rd5, %rd7;
	ld.global.u64 	%rd11, [%rd10];
	add.s64 	%rd12, %rd11, %rd9;
	add.s64 	%rd13, %rd6, %rd7;
	st.global.u64 	[%rd13], %rd12;
$L__BB0_2:
	ret;

}
	// .globl	subtract_kernel
.visible .entry subtract_kernel(
	.param .u64 .ptr .align 1 subtract_kernel_param_0,
	.param .u64 .ptr .align 1 subtract_kernel_param_1,
	.param .u64 .ptr .align 1 subtract_kernel_param_2,
	.param .u32 subtract_kernel_param_3
)
{
	.reg .pred 	%p<2>;
	.reg .b32 	%r<6>;
	.reg .b64 	%rd<14>;

	ld.param.u64 	%rd1, [subtract_kernel_param_0];
	ld.param.u64 	%rd2, [subtract_kernel_param_1];
	ld.param.u64 	%rd3, [subtract_kernel_param_2];
	ld.param.u32 	%r2, [subtract_kernel_param_3];
	mov.u32 	%r3, %ctaid.x;
	mov.u32 	%r4, %ntid.x;
	mov.u32 	%r5, %tid.x;
	mad.lo.s32 	%r1, %r3, %r4, %r5;
	setp.ge.s32 	%p1, %r1, %r2;
	@%p1 bra 	$L__BB1_2;
	cvta.to.global.u64 	%rd4, %rd1;
	cvta.to.global.u64 	%rd5, %rd2;
	cvta.to.global.u64 	%rd6, %rd3;
	mul.wide.s32 	%rd7, %r1, 8;
	add.s64 	%rd8, %rd4, %rd7;
	ld.global.u64 	%rd9, [%rd8];
	add.s64 	%rd10, %rd5, %rd7;
	ld.global.u64 	%rd11, [%rd10];
	sub.s64 	%rd12, %rd9, %rd11;
	add.s64 	%rd13, %rd6, %rd7;
	st.global.u64 	[%rd13], %rd12;
$L__BB1_2:
	ret;

}
	// .globl	multiply_kernel
.visible .entry multiply_kernel(
	.param .u64 .ptr .align 1 multiply_kernel_param_0,
	.param .u64 .ptr .align 1 multiply_kernel_param_1,
	.param .u64 .ptr .align 1 multiply_kernel_param_2,
	.param .u32 multiply_kernel_param_3,
	.param .u64 multiply_kernel_param_4
)
{
	.reg .pred 	%p<3>;
	.reg .b32 	%r<9>;
	.reg .b64 	%rd<22>;

	ld.param.u64 	%rd5, [multiply_kernel_param_0];
	ld.param.u64 	%rd6, [multiply_kernel_param_1];
	ld.param.u64 	%rd7, [multiply_kernel_param_2];
	ld.param.u32 	%r2, [multiply_kernel_param_3];
	ld.param.u64 	%rd8, [multiply_kernel_param_4];
	mov.u32 	%r3, %ctaid.x;
	mov.u32 	%r4, %ntid.x;
	mov.u32 	%r5, %tid.x;
	mad.lo.s32 	%r1, %r3, %r4, %r5;
	setp.ge.s32 	%p1, %r1, %r2;
	@%p1 bra 	$L__BB2_5;
	cvta.to.global.u64 	%rd9, %rd5;
	cvta.to.global.u64 	%rd10, %rd6;
	mul.wide.s32 	%rd11, %r1, 8;
	add.s64 	%rd12, %rd9, %rd11;
	ld.global.u64 	%rd13, [%rd12];
	add.s64 	%rd14, %rd10, %rd11;
	ld.global.u64 	%rd15, [%rd14];
	mul.lo.s64 	%rd1, %rd15, %rd13;
	or.b64  	%rd16, %rd1, %rd8;
	and.b64  	%rd17, %rd16, -4294967296;
	setp.ne.s64 	%p2, %rd17, 0;
	@%p2 bra 	$L__BB2_3;
	cvt.u32.u64 	%r6, %rd8;
	cvt.u32.u64 	%r7, %rd1;
	div.u32 	%r8, %r7, %r6;
	cvt.u64.u32 	%rd21, %r8;
	bra.uni 	$L__BB2_4;
$L__BB2_3:
	div.s64 	%rd21, %rd1, %rd8;
$L__BB2_4:
	cvta.to.global.u64 	%rd18, %rd7;
	add.s64 	%rd20, %rd18, %rd11;
	st.global.u64 	[%rd20], %rd21;
$L__BB2_5:
	ret;

}
	// .globl	divide_kernel
.visible .entry divide_kernel(
	.param .u64 .ptr .align 1 divide_kernel_param_0,
	.param .u64 .ptr .align 1 divide_kernel_param_1,
	.param .u64 .ptr .align 1 divide_kernel_param_2,
	.param .u32 divide_kernel_param_3,
	.param .u64 divide_kernel_param_4
)
{
	.reg .pred 	%p<6>;
	.reg .b32 	%r<11>;
	.reg .b64 	%rd<38>;

	ld.param.u64 	%rd11, [divide_kernel_param_0];
	ld.param.u64 	%rd12, [divide_kernel_param_1];
	ld.param.u64 	%rd14, [divide_kernel_param_2];
	ld.param.u32 	%r2, [divide_kernel_param_3];
	ld.param.u64 	%rd13, [divide_kernel_param_4];
	cvta.to.global.u64 	%rd1, %rd14;
	mov.u32 	%r3, %ctaid.x;
	mov.u32 	%r4, %ntid.x;
	mov.u32 	%r5, %tid.x;
	mad.lo.s32 	%r1, %r3, %r4, %r5;
	setp.ge.s32 	%p1, %r1, %r2;
	@%p1 bra 	$L__BB3_9;
	cvta.to.global.u64 	%rd15, %rd12;
	mul.wide.s32 	%rd16, %r1, 8;
	add.s64 	%rd17, %rd15, %rd16;
	ld.global.u64 	%rd2, [%rd17];
	setp.ne.s64 	%p2, %rd2, 0;
	@%p2 bra 	$L__BB3_3;
	add.s64 	%rd34, %rd1, %rd16;
	mov.b64 	%rd35, 9223372036854775807;
	st.global.u64 	[%rd34], %rd35;
	bra.uni 	$L__BB3_9;
$L__BB3_3:
	cvta.to.global.u64 	%rd18, %rd11;
	add.s64 	%rd20, %rd18, %rd16;
	ld.global.u64 	%rd3, [%rd20];
	mul.lo.s64 	%rd4, %rd3, %rd13;
	or.b64  	%rd21, %rd4, %rd2;
	and.b64  	%rd22, %rd21, -4294967296;
	setp.ne.s64 	%p3, %rd22, 0;
	@%p3 bra 	$L__BB3_5;
	cvt.u32.u64 	%r6, %rd2;
	cvt.u32.u64 	%r7, %rd4;
	div.u32 	%r8, %r7, %r6;
	mul.lo.s32 	%r9, %r8, %r6;
	sub.s32 	%r10, %r7, %r9;
	cvt.u64.u32 	%rd36, %r8;
	cvt.u64.u32 	%rd37, %r10;
	bra.uni 	$L__BB3_6;
$L__BB3_5:
	div.s64 	%rd36, %rd4, %rd2;
	mul.lo.s64 	%rd23, %rd36, %rd2;
	sub.s64 	%rd37, %rd4, %rd23;
$L__BB3_6:
	abs.s64 	%rd24, %rd2;
	shr.u64 	%rd25, %rd24, 1;
	abs.s64 	%rd26, %rd37;
	setp.lt.u64 	%p4, %rd26, %rd25;
	@%p4 bra 	$L__BB3_8;
	setp.gt.s64 	%p5, %rd3, -1;
	selp.b64 	%rd27, 1, -1, %p5;
	add.s64 	%rd28, %rd27, %rd36;
	add.s64 	%rd30, %rd1, %rd16;
	st.global.u64 	[%rd30], %rd28;
	bra.uni 	$L__BB3_9;
$L__BB3_8:
	add.s64 	%rd32, %rd1, %rd16;
	st.global.u64 	[%rd32], %rd36;
$L__BB3_9:
	ret;

}


// ===== COMPILED SASS (sm_100) =====

	.target	sm_100

	.elftype	@"ET_EXEC"


//--------------------- .note.nv.tkinfo           --------------------------
	.section	.note.nv.tkinfo,"",@"SHT_NOTE"
	.sectionflags	@"SHF_NOTE_NV_TKINFO"
	.tkinfo
        /*0018*/ 	.word	0x00000002
        /*0030*/ 	.string	""
        /*0030*/ 	.string	"ptxas"
        /*0030*/ 	.string	"Cuda compilation tools, release 13.0, V13.0.88"
        /*0030*/ 	.string	"Build cuda_13.0.r13.0/compiler.36424714_0"
        /*0030*/ 	.string	"-arch sm_100 -m 64 "



//--------------------- .note.nv.cuinfo           --------------------------
	.section	.note.nv.cuinfo,"",@"SHT_NOTE"
	.sectionflags	@"SHF_NOTE_NV_CUINFO"
        /*0018*/ 	.short	0x0002
        /*001a*/ 	.short	0x0064
        /*001c*/ 	.short	0x0082
	.zero		2


//--------------------- .nv.info                  --------------------------
	.section	.nv.info,"",@"SHT_CUDA_INFO"
	.align	4


	//----- nvinfo : EIATTR_REGCOUNT
	.align		4
        /*0000*/ 	.byte	0x04, 0x2f
        /*0002*/ 	.short	(.L_1 - .L_0)
	.align		4
.L_0:
        /*0004*/ 	.word	index@(add_kernel)
        /*0008*/ 	.word	0x0000000e


	//----- nvinfo : EIATTR_FRAME_SIZE
	.align		4
.L_1:
        /*000c*/ 	.byte	0x04, 0x11
        /*000e*/ 	.short	(.L_3 - .L_2)
	.align		4
.L_2:
        /*0010*/ 	.word	index@(add_kernel)
        /*0014*/ 	.word	0x00000000


	//----- nvinfo : EIATTR_REGCOUNT
	.align		4
.L_3:
        /*0018*/ 	.byte	0x04, 0x2f
        /*001a*/ 	.short	(.L_5 - .L_4)
	.align		4
.L_4:
        /*001c*/ 	.word	index@(subtract_kernel)
        /*0020*/ 	.word	0x0000000e


	//----- nvinfo : EIATTR_FRAME_SIZE
	.align		4
.L_5:
        /*0024*/ 	.byte	0x04, 0x11
        /*0026*/ 	.short	(.L_7 - .L_6)
	.align		4
.L_6:
        /*0028*/ 	.word	index@(subtract_kernel)
        /*002c*/ 	.word	0x00000000


	//----- nvinfo : EIATTR_REGCOUNT
	.align		4
.L_7:
        /*0030*/ 	.byte	0x04, 0x2f
        /*0032*/ 	.short	(.L_9 - .L_8)
	.align		4
.L_8:
        /*0034*/ 	.word	index@(multiply_kernel)
        /*0038*/ 	.word	0x00000012


	//----- nvinfo : EIATTR_FRAME_SIZE
	.align		4
.L_9:
        /*003c*/ 	.byte	0x04, 0x11
        /*003e*/ 	.short	(.L_11 - .L_10)
	.align		4
.L_10:
        /*0040*/ 	.word	index@($__internal_1_$__cuda_sm20_div_s64)
        /*0044*/ 	.word	0x00000000


	//----- nvinfo : EIATTR_FRAME_SIZE
	.align		4
.L_11:
        /*0048*/ 	.byte	0x04, 0x11
        /*004a*/ 	.short	(.L_13 - .L_12)
	.align		4
.L_12:
        /*004c*/ 	.word	index@(multiply_kernel)
        /*0050*/ 	.word	0x00000000


	//----- nvinfo : EIATTR_REGCOUNT
	.align		4
.L_13:
        /*0054*/ 	.byte	0x04, 0x2f
        /*0056*/ 	.short	(.L_15 - .L_14)
	.align		4
.L_14:
        /*0058*/ 	.word	index@(divide_kernel)
        /*005c*/ 	.word	0x0000001a


	//----- nvinfo : EIATTR_FRAME_SIZE
	.align		4
.L_15:
        /*0060*/ 	.byte	0x04, 0x11
        /*0062*/ 	.short	(.L_17 - .L_16)
	.align		4
.L_16:
        /*0064*/ 	.word	index@($__internal_0_$__cuda_sm20_div_s64)
        /*0068*/ 	.word	0x00000000


	//----- nvinfo : EIATTR_FRAME_SIZE
	.align		4
.L_17:
        /*006c*/ 	.byte	0x04, 0x11
        /*006e*/ 	.short	(.L_19 - .L_18)
	.align		4
.L_18:
        /*0070*/ 	.word	index@(divide_kernel)
        /*0074*/ 	.word	0x00000000


	//----- nvinfo : EIATTR_MIN_STACK_SIZE
	.align		4
.L_19:
        /*0078*/ 	.byte	0x04, 0x12
        /*007a*/ 	.short	(.L_21 - .L_20)
	.align		4
.L_20:
        /*007c*/ 	.word	index@(divide_kernel)
        /*0080*/ 	.word	0x00000000


	//----- nvinfo : EIATTR_MIN_STACK_SIZE
	.align		4
.L_21:
        /*0084*/ 	.byte	0x04, 0x12
        /*0086*/ 	.short	(.L_23 - .L_22)
	.align		4
.L_22:
        /*0088*/ 	.word	index@(multiply_kernel)
        /*008c*/ 	.word	0x00000000


	//----- nvinfo : EIATTR_MIN_STACK_SIZE
	.align		4
.L_23:
        /*0090*/ 	.byte	0x04, 0x12
        /*0092*/ 	.short	(.L_25 - .L_24)
	.align		4
.L_24:
        /*0094*/ 	.word	index@(subtract_kernel)
        /*0098*/ 	.word	0x00000000


	//----- nvinfo : EIATTR_MIN_STACK_SIZE
	.align		4
.L_25:
        /*009c*/ 	.byte	0x04, 0x12
        /*009e*/ 	.short	(.L_27 - .L_26)
	.align		4
.L_26:
        /*00a0*/ 	.word	index@(add_kernel)
        /*00a4*/ 	.word	0x00000000
.L_27:


//--------------------- .nv.compat                --------------------------
	.section	.nv.compat,"",@"SHT_CUDA_COMPAT_INFO"
	.align	4
        /*0000*/ 	.byte	0x02, 0x09, 0x00, 0x00, 0x02, 0x02, 0x01, 0x00, 0x02, 0x05, 0x05, 0x00, 0x03, 0x07, 0x01, 0x01
        /*0010*/ 	.byte	0x02, 0x03, 0x00, 0x00, 0x02, 0x06, 0x01, 0x00, 0x04, 0x0b, 0x08, 0x00, 0x09, 0x00, 0x00, 0x00
        /*0020*/ 	.byte	0x00, 0x00, 0x00, 0x00


//--------------------- .nv.info.divide_kernel    --------------------------
	.section	.nv.info.divide_kernel,"",@"SHT_CUDA_INFO"
	.sectionflags	@""
	.align	4


	//----- nvinfo : EIATTR_CUDA_API_VERSION
	.align		4
        /*0000*/ 	.byte	0x04, 0x37
        /*0002*/ 	.short	(.L_29 - .L_28)
.L_28:
        /*0004*/ 	.word	0x00000082


	//----- nvinfo : EIATTR_KPARAM_INFO
	.align		4
.L_29:
        /*0008*/ 	.byte	0x04, 0x17
        /*000a*/ 	.short	(.L_31 - .L_30)
.L_30:
        /*000c*/ 	.word	0x00000000
        /*0010*/ 	.short	0x0004
        /*0012*/ 	.short	0x0020
        /*0014*/ 	.byte	0x00, 0xf0, 0x21, 0x00


	//----- nvinfo : EIATTR_KPARAM_INFO
	.align		4
.L_31:
        /*0018*/ 	.byte	0x04, 0x17
        /*001a*/ 	.short	(.L_33 - .L_32)
.L_32:
        /*001c*/ 	.word	0x00000000
        /*0020*/ 	.short	0x0003
        /*0022*/ 	.short	0x0018
        /*0024*/ 	.byte	0x00, 0xf0, 0x11, 0x00


	//----- nvinfo : EIATTR_KPARAM_INFO
	.align		4
.L_33:
        /*0028*/ 	.byte	0x04, 0x17
        /*002a*/ 	.short	(.L_35 - .L_34)
.L_34:
        /*002c*/ 	.word	0x00000000
        /*0030*/ 	.short	0x0002
        /*0032*/ 	.short	0x0010
        /*0034*/ 	.byte	0x00, 0xf5, 0x21, 0x00


	//----- nvinfo : EIATTR_KPARAM_INFO
	.align		4
.L_35:
        /*0038*/ 	.byte	0x04, 0x17
        /*003a*/ 	.short	(.L_37 - .L_36)
.L_36:
        /*003c*/ 	.word	0x00000000
        /*0040*/ 	.short	0x0001
        /*0042*/ 	.short	0x0008
        /*0044*/ 	.byte	0x00, 0xf5, 0x21, 0x00


	//----- nvinfo : EIATTR_KPARAM_INFO
	.align		4
.L_37:
        /*0048*/ 	.byte	0x04, 0x17
        /*004a*/ 	.short	(.L_39 - .L_38)
.L_38:
        /*004c*/ 	.word	0x00000000
        /*0050*/ 	.short	0x0000
        /*0052*/ 	.short	0x0000
        /*0054*/ 	.byte	0x00, 0xf5, 0x21, 0x00


	//----- nvinfo : EIATTR_SPARSE_MMA_MASK
	.align		4
.L_39:
        /*0058*/ 	.byte	0x03, 0x50
        /*005a*/ 	.short	0x0000


	//----- nvinfo : EIATTR_MAXREG_COUNT
	.align		4
        /*005c*/ 	.byte	0x03, 0x1b
        /*005e*/ 	.short	0x00ff


	//----- nvinfo : EIATTR_MERCURY_ISA_VERSION
	.align		4
        /*0060*/ 	.byte	0x03, 0x5f
        /*0062*/ 	.short	0x0101


	//----- nvinfo : EIATTR_VRC_CTA_INIT_COUNT
	.align		4
        /*0064*/ 	.byte	0x02, 0x4a
	.zero		1
	.zero		1


	//----- nvinfo : EIATTR_EXIT_INSTR_OFFSETS
	.align		4
        /*0068*/ 	.byte	0x04, 0x1c
        /*006a*/ 	.short	(.L_41 - .L_40)


	//   ....[0]....
.L_40:
        /*006c*/ 	.word	0x00000070


	//   ....[1]....
        /*0070*/ 	.word	0x00000130


	//   ....[2]....
        /*0074*/ 	.word	0x000005d0


	//   ....[3]....
        /*0078*/ 	.word	0x00000610


	//----- nvinfo : EIATTR_CRS_STACK_SIZE
	.align		4
.L_41:
        /*007c*/ 	.byte	0x04, 0x1e
        /*007e*/ 	.short	(.L_43 - .L_42)
.L_42:
        /*0080*/ 	.word	0x00000000


	//----- nvinfo : EIATTR_CBANK_PARAM_SIZE
	.align		4
.L_43:
        /*0084*/ 	.byte	0x03, 0x19
        /*0086*/ 	.short	0x0028


	//----- nvinfo : EIATTR_PARAM_CBANK
	.align		4
        /*0088*/ 	.byte	0x04, 0x0a
        /*008a*/ 	.short	(.L_45 - .L_44)
	.align		4
.L_44:
        /*008c*/ 	.word	index@(.nv.constant0.divide_kernel)
        /*0090*/ 	.short	0x0380
        /*0092*/ 	.short	0x0028


	//----- nvinfo : EIATTR_SW_WAR
	.align		4
.L_45:
        /*0094*/ 	.byte	0x04, 0x36
        /*0096*/ 	.short	(.L_47 - .L_46)
.L_46:
        /*0098*/ 	.word	0x00000008
.L_47:


//--------------------- .nv.info.multiply_kernel  --------------------------
	.section	.nv.info.multiply_kernel,"",@"SHT_CUDA_INFO"
	.sectionflags	@""
	.align	4


	//----- nvinfo : EIATTR_CUDA_API_VERSION
	.align		4
        /*0000*/ 	.byte	0x04, 0x37
        /*0002*/ 	.short	(.L_49 - .L_48)
.L_48:
        /*0004*/ 	.word	0x00000082


	//----- nvinfo : EIATTR_KPARAM_INFO
	.align		4
.L_49:
        /*0008*/ 	.byte	0x04, 0x17
        /*000a*/ 	.short	(.L_51 - .L_50)
.L_50:
        /*000c*/ 	.word	0x00000000
        /*0010*/ 	.short	0x0004
        /*0012*/ 	.short	0x0020
        /*0014*/ 	.byte	0x00, 0xf0, 0x21, 0x00


	//----- nvinfo : EIATTR_KPARAM_INFO
	.align		4
.L_51:
        /*0018*/ 	.byte	0x04, 0x17
        /*001a*/ 	.short	(.L_53 - .L_52)
.L_52:
        /*001c*/ 	.word	0x00000000
        /*0020*/ 	.short	0x0003
        /*0022*/ 	.short	0x0018
        /*0024*/ 	.byte	0x00, 0xf0, 0x11, 0x00


	//----- nvinfo : EIATTR_KPARAM_INFO
	.align		4
.L_53:
        /*0028*/ 	.byte	0x04, 0x17
        /*002a*/ 	.short	(.L_55 - .L_54)
.L_54:
        /*002c*/ 	.word	0x00000000
        /*0030*/ 	.short	0x0002
        /*0032*/ 	.short	0x0010
        /*0034*/ 	.byte	0x00, 0xf5, 0x21, 0x00


	//----- nvinfo : EIATTR_KPARAM_INFO
	.align		4
.L_55:
        /*0038*/ 	.byte	0x04, 0x17
        /*003a*/ 	.short	(.L_57 - .L_56)
.L_56:
        /*003c*/ 	.word	0x00000000
        /*0040*/ 	.short	0x0001
        /*0042*/ 	.short	0x0008
        /*0044*/ 	.byte	0x00, 0xf5, 0x21, 0x00


	//----- nvinfo : EIATTR_KPARAM_INFO
	.align		4
.L_57:
        /*0048*/ 	.byte	0x04, 0x17
        /*004a*/ 	.short	(.L_59 - .L_58)
.L_58:
        /*004c*/ 	.word	0x00000000
        /*0050*/ 	.short	0x0000
        /*0052*/ 	.short	0x0000
        /*0054*/ 	.byte	0x00, 0xf5, 0x21, 0x00


	//----- nvinfo : EIATTR_SPARSE_MMA_MASK
	.align		4
.L_59:
        /*0058*/ 	.byte	0x03, 0x50
        /*005a*/ 	.short	0x0000


	//----- nvinfo : EIATTR_MAXREG_COUNT
	.align		4
        /*005c*/ 	.byte	0x03, 0x1b
        /*005e*/ 	.short	0x00ff


	//----- nvinfo : EIATTR_MERCURY_ISA_VERSION
	.align		4
        /*0060*/ 	.byte	0x03, 0x5f
        /*0062*/ 	.short	0x0101


	//----- nvinfo : EIATTR_VRC_CTA_INIT_COUNT
	.align		4
        /*0064*/ 	.byte	0x02, 0x4a
	.zero		1
	.zero		1


	//----- nvinfo : EIATTR_EXIT_INSTR_OFFSETS
	.align		4
        /*0068*/ 	.byte	0x04, 0x1c
        /*006a*/ 	.short	(.L_61 - .L_60)


	//   ....[0]....
.L_60:
        /*006c*/ 	.word	0x00000070


	//   ....[1]....
        /*0070*/ 	.word	0x00000340


	//----- nvinfo : EIATTR_CRS_STACK_SIZE
	.align		4
.L_61:
        /*0074*/ 	.byte	0x04, 0x1e
        /*0076*/ 	.short	(.L_63 - .L_62)
.L_62:
        /*0078*/ 	.word	0x00000000


	//----- nvinfo : EIATTR_CBANK_PARAM_SIZE
	.align		4
.L_63:
        /*007c*/ 	.byte	0x03, 0x19
        /*007e*/ 	.short	0x0028


	//----- nvinfo : EIATTR_PARAM_CBANK
	.align		4
        /*0080*/ 	.byte	0x04, 0x0a
        /*0082*/ 	.short	(.L_65 - .L_64)
	.align		4
.L_64:
        /*0084*/ 	.word	index@(.nv.constant0.multiply_kernel)
        /*0088*/ 	.short	0x0380
        /*008a*/ 	.short	0x0028


	//----- nvinfo : EIATTR_SW_WAR
	.align		4
.L_65:
        /*008c*/ 	.byte	0x04, 0x36
        /*008e*/ 	.short	(.L_67 - .L_66)
.L_66:
        /*0090*/ 	.word	0x00000008
.L_67:


//--------------------- .nv.info.subtract_kernel  --------------------------
	.section	.nv.info.subtract_kernel,"",@"SHT_CUDA_INFO"
	.sectionflags	@""
	.align	4


	//----- nvinfo : EIATTR_CUDA_API_VERSION
	.align		4
        /*0000*/ 	.byte	0x04, 0x37
        /*0002*/ 	.short	(.L_69 - .L_68)
.L_68:
        /*0004*/ 	.word	0x00000082


	//----- nvinfo : EIATTR_KPARAM_INFO
	.align		4
.L_69:
        /*0008*/ 	.byte	0x04, 0x17
        /*000a*/ 	.short	(.L_71 - .L_70)
.L_70:
        /*000c*/ 	.word	0x00000000
        /*0010*/ 	.short	0x0003
        /*0012*/ 	.short	0x0018
        /*0014*/ 	.byte	0x00, 0xf0, 0x11, 0x00


	//----- nvinfo : EIATTR_KPARAM_INFO
	.align		4
.L_71:
        /*0018*/ 	.byte	0x04, 0x17
        /*001a*/ 	.short	(.L_73 - .L_72)
.L_72:
        /*001c*/ 	.word	0x00000000
        /*0020*/ 	.short	0x0002
        /*0022*/ 	.short	0x0010
        /*0024*/ 	.byte	0x00, 0xf5, 0x21, 0x00


	//----- nvinfo : EIATTR_KPARAM_INFO
	.align		4
.L_73:
        /*0028*/ 	.byte	0x04, 0x17
        /*002a*/ 	.short	(.L_75 - .L_74)
.L_74:
        /*002c*/ 	.word	0x00000000
        /*0030*/ 	.short	0x0001
        /*0032*/ 	.short	0x0008
        /*0034*/ 	.byte	0x00, 0xf5, 0x21, 0x00


	//----- nvinfo : EIATTR_KPARAM_INFO
	.align		4
.L_75:
        /*0038*/ 	.byte	0x04, 0x17
        /*003a*/ 	.short	(.L_77 - .L_76)
.L_76:
        /*003c*/ 	.word	0x00000000
        /*0040*/ 	.short	0x0000
        /*0042*/ 	.short	0x0000
        /*0044*/ 	.byte	0x00, 0xf5, 0x21, 0x00


	//----- nvinfo : EIATTR_SPARSE_MMA_MASK
	.align		4
.L_77:
        /*0048*/ 	.byte	0x03, 0x50
        /*004a*/ 	.short	0x0000


	//----- nvinfo : EIATTR_MAXREG_COUNT
	.align		4
        /*004c*/ 	.byte	0x03, 0x1b
        /*004e*/ 	.short	0x00ff


	//----- nvinfo : EIATTR_MERCURY_ISA_VERSION
	.align		4
        /*0050*/ 	.byte	0x03, 0x5f
        /*0052*/ 	.short	0x0101


	//----- nvinfo : EIATTR_VRC_CTA_INIT_COUNT
	.align		4
        /*0054*/ 	.byte	0x02, 0x4a
	.zero		1
	.zero		1


	//----- nvinfo : EIATTR_EXIT_INSTR_OFFSETS
	.align		4
        /*0058*/ 	.byte	0x04, 0x1c
        /*005a*/ 	.short	(.L_79 - .L_78)


	//   ....[0]....
.L_78:
        /*005c*/ 	.word	0x00000070


	//   ....[1]....
        /*0060*/ 	.word	0x00000140


	//----- nvinfo : EIATTR_CBANK_PARAM_SIZE
	.align		4
.L_79:
        /*0064*/ 	.byte	0x03, 0x19
        /*0066*/ 	.short	0x001c


	//----- nvinfo : EIATTR_PARAM_CBANK
	.align		4
        /*0068*/ 	.byte	0x04, 0x0a
        /*006a*/ 	.short	(.L_81 - .L_80)
	.align		4
.L_80:
        /*006c*/ 	.word	index@(.nv.constant0.subtract_kernel)
        /*0070*/ 	.short	0x0380
        /*0072*/ 	.short	0x001c


	//----- nvinfo : EIATTR_SW_WAR
	.align		4
.L_81:
        /*0074*/ 	.byte	0x04, 0x36
        /*0076*/ 	.short	(.L_83 - .L_82)
.L_82:
        /*0078*/ 	.word	0x00000008
.L_83:


//--------------------- .nv.info.add_kernel       --------------------------
	.section	.nv.info.add_kernel,"",@"SHT_CUDA_INFO"
	.sectionflags	@""
	.align	4


	//----- nvinfo : EIATTR_CUDA_API_VERSION
	.align		4
        /*0000*/ 	.byte	0x04, 0x37
        /*0002*/ 	.short	(.L_85 - .L_84)
.L_84:
        /*0004*/ 	.word	0x00000082


	//----- nvinfo : EIATTR_KPARAM_INFO
	.align		4
.L_85:
        /*0008*/ 	.byte	0x04, 0x17
        /*000a*/ 	.short	(.L_87 - .L_86)
.L_86:
        /*000c*/ 	.word	0x00000000
        /*0010*/ 	.short	0x0003
        /*0012*/ 	.short	0x0018
        /*0014*/ 	.byte	0x00, 0xf0, 0x11, 0x00


	//----- nvinfo : EIATTR_KPARAM_INFO
	.align		4
.L_87:
        /*0018*/ 	.byte	0x04, 0x17
        /*001a*/ 	.short	(.L_89 - .L_88)
.L_88:
        /*001c*/ 	.word	0x00000000
        /*0020*/ 	.short	0x0002
        /*0022*/ 	.short	0x0010
        /*0024*/ 	.byte	0x00, 0xf5, 0x21, 0x00


	//----- nvinfo : EIATTR_KPARAM_INFO
	.align		4
.L_89:
        /*0028*/ 	.byte	0x04, 0x17
        /*002a*/ 	.short	(.L_91 - .L_90)
.L_90:
        /*002c*/ 	.word	0x00000000
        /*0030*/ 	.short	0x0001
        /*0032*/ 	.short	0x0008
        /*0034*/ 	.byte	0x00, 0xf5, 0x21, 0x00


	//----- nvinfo : EIATTR_KPARAM_INFO
	.align		4
.L_91:
        /*0038*/ 	.byte	0x04, 0x17
        /*003a*/ 	.short	(.L_93 - .L_92)
.L_92:
        /*003c*/ 	.word	0x00000000
        /*0040*/ 	.short	0x0000
        /*0042*/ 	.short	0x0000
        /*0044*/ 	.byte	0x00, 0xf5, 0x21, 0x00


	//----- nvinfo : EIATTR_SPARSE_MMA_MASK
	.align		4
.L_93:
        /*0048*/ 	.byte	0x03, 0x50
        /*004a*/ 	.short	0x0000


	//----- nvinfo : EIATTR_MAXREG_COUNT
	.align		4
        /*004c*/ 	.byte	0x03, 0x1b
        /*004e*/ 	.short	0x00ff


	//----- nvinfo : EIATTR_MERCURY_ISA_VERSION
	.align		4
        /*0050*/ 	.byte	0x03, 0x5f
        /*0052*/ 	.short	0x0101


	//----- nvinfo : EIATTR_VRC_CTA_INIT_COUNT
	.align		4
        /*0054*/ 	.byte	0x02, 0x4a
	.zero		1
	.zero		1


	//----- nvinfo : EIATTR_EXIT_INSTR_OFFSETS
	.align		4
        /*0058*/ 	.byte	0x04, 0x1c
        /*005a*/ 	.short	(.L_95 - .L_94)


	//   ....[0]....
.L_94:
        /*005c*/ 	.word	0x00000070


	//   ....[1]....
        /*0060*/ 	.word	0x00000140


	//----- nvinfo : EIATTR_CBANK_PARAM_SIZE
	.align		4
.L_95:
        /*0064*/ 	.byte	0x03, 0x19
        /*0066*/ 	.short	0x001c


	//----- nvinfo : EIATTR_PARAM_CBANK
	.align		4
        /*0068*/ 	.byte	0x04, 0x0a
        /*006a*/ 	.short	(.L_97 - .L_96)
	.align		4
.L_96:
        /*006c*/ 	.word	index@(.nv.constant0.add_kernel)
        /*0070*/ 	.short	0x0380
        /*0072*/ 	.short	0x001c


	//----- nvinfo : EIATTR_SW_WAR
	.align		4
.L_97:
        /*0074*/ 	.byte	0x04, 0x36
        /*0076*/ 	.short	(.L_99 - .L_98)
.L_98:
        /*0078*/ 	.word	0x00000008
.L_99:


//--------------------- .nv.callgraph             --------------------------
	.section	.nv.callgraph,"",@"SHT_CUDA_CALLGRAPH"
	.align	4
	.sectionentsize	8
	.align		4
        /*0000*/ 	.word	0x00000000
	.align		4
        /*0004*/ 	.word	0xffffffff
	.align		4
        /*0008*/ 	.word	0x00000000
	.align		4
        /*000c*/ 	.word	0xfffffffe
	.align		4
        /*0010*/ 	.word	0x00000000
	.align		4
        /*0014*/ 	.word	0xfffffffd
	.align		4
        /*0018*/ 	.word	0x00000000
	.align		4
        /*001c*/ 	.word	0xfffffffc


//--------------------- .text.divide_kernel       --------------------------
	.section	.text.divide_kernel,"ax",@progbits
	.align	128
        .global         divide_kernel
        .type           divide_kernel,@function
        .size           divide_kernel,(.L_x_11 - divide_kernel)
        .other          divide_kernel,@"STO_CUDA_ENTRY STV_DEFAULT"
divide_kernel:
.text.divide_kernel:
[----:B------:R-:W-:Y:S01]  /*0000*/  LDC R1, c[0x0][0x37c] ;  /* 0x0000df00ff017b82 */ /* 0x000fe20000000800 */
[----:B------:R-:W0:Y:S07]  /*0010*/  S2R R3, SR_TID.X ;  /* 0x0000000000037919 */ /* 0x000e2e0000002100 */
[----:B------:R-:W0:Y:S01]  /*0020*/  S2UR UR4, SR_CTAID.X ;  /* 0x00000000000479c3 */ /* 0x000e220000002500 */
[----:B------:R-:W1:Y:S07]  /*0030*/  LDCU UR5, c[0x0][0x398] ;  /* 0x00007300ff0577ac */ /* 0x000e6e0008000800 */
[----:B------:R-:W0:Y:S02]  /*0040*/  LDC R0, c[0x0][0x360] ;  /* 0x0000d800ff007b82 */ /* 0x000e240000000800 */
[----:B0-----:R-:W-:-:S05]  /*0050*/  IMAD R0, R0, UR4, R3 ;  /* 0x0000000400007c24 */ /* 0x001fca000f8e0203 */
[----:B-1----:R-:W-:-:S13]  /*0060*/  ISETP.GE.AND P0, PT, R0, UR5, PT ;  /* 0x0000000500007c0c */ /* 0x002fda000bf06270 */
[----:B------:R-:W-:Y:S05]  /*0070*/  @P0 EXIT ;  /* 0x000000000000094d */ /* 0x000fea0003800000 */
[----:B------:R-:W0:Y:S01]  /*0080*/  LDC.64 R2, c[0x0][0x388] ;  /* 0x0000e200ff027b82 */ /* 0x000e220000000a00 */
[----:B------:R-:W1:Y:S01]  /*0090*/  LDCU.64 UR4, c[0x0][0x358] ;  /* 0x00006b00ff0477ac */ /* 0x000e620008000a00 */
[----:B0-----:R-:W-:-:S06]  /*00a0*/  IMAD.WIDE R2, R0, 0x8, R2 ;  /* 0x0000000800027825 */ /* 0x001fcc00078e0202 */
[----:B-1----:R-:W2:Y:S02]  /*00b0*/  LDG.E.64 R2, desc[UR4][R2.64] ;  /* 0x0000000402027981 */ /* 0x002ea4000c1e1b00 */
[----:B--2---:R-:W-:-:S04]  /*00c0*/  ISETP.NE.U32.AND P0, PT, R2, RZ, PT ;  /* 0x000000ff0200720c */ /* 0x004fc80003f05070 */
[----:B------:R-:W-:-:S13]  /*00d0*/  ISETP.NE.AND.EX P0, PT, R3, RZ, PT, P0 ;  /* 0x000000ff0300720c */ /* 0x000fda0003f05300 */
[----:B------:R-:W0:Y:S01]  /*00e0*/  @!P0 LDC.64 R4, c[0x0][0x390] ;  /* 0x0000e400ff048b82 */ /* 0x000e220000000a00 */
[----:B------:R-:W-:Y:S02]  /*00f0*/  @!P0 IMAD.MOV.U32 R6, RZ, RZ, -0x1 ;  /* 0xffffffffff068424 */ /* 0x000fe400078e00ff */
[----:B------:R-:W-:Y:S02]  /*0100*/  @!P0 IMAD.MOV.U32 R7, RZ, RZ, 0x7fffffff ;  /* 0x7fffffffff078424 */ /* 0x000fe400078e00ff */
[----:B0-----:R-:W-:-:S05]  /*0110*/  @!P0 IMAD.WIDE R4, R0, 0x8, R4 ;  /* 0x0000000800048825 */ /* 0x001fca00078e0204 */
[----:B------:R0:W-:Y:S01]  /*0120*/  @!P0 STG.E.64 desc[UR4][R4.64], R6 ;  /* 0x0000000604008986 */ /* 0x0001e2000c101b04 */
[----:B------:R-:W-:Y:S05]  /*0130*/  @!P0 EXIT ;  /* 0x000000000000894d */ /* 0x000fea0003800000 */
[----:B0-----:R-:W0:Y:S01]  /*0140*/  LDC.64 R4, c[0x0][0x380] ;  /* 0x0000e000ff047b82 */ /* 0x001e220000000a00 */
[----:B------:R-:W1:Y:S01]  /*0150*/  LDCU.64 UR6, c[0x0][0x3a0] ;  /* 0x00007400ff0677ac */ /* 0x000e620008000a00 */
[----:B0-----:R-:W-:-:S06]  /*0160*/  IMAD.WIDE R4, R0, 0x8, R4 ;  /* 0x0000000800047825 */ /* 0x001fcc00078e0204 */
[----:B------:R-:W1:Y:S01]  /*0170*/  LDG.E.64 R4, desc[UR4][R4.64] ;  /* 0x0000000404047981 */ /* 0x000e62000c1e1b00 */
[----:B------:R-:W-:Y:S01]  /*0180*/  BSSY.RECONVERGENT B0, `(.L_x_0) ;  /* 0x000002b000007945 */ /* 0x000fe20003800200 */
[----:B-1----:R-:W-:Y:S02]  /*0190*/  IMAD R9, R5, UR6, RZ ;  /* 0x0000000605097c24 */ /* 0x002fe4000f8e02ff */
[----:B------:R-:W-:-:S04]  /*01a0*/  IMAD.WIDE.U32 R6, R4, UR6, RZ ;  /* 0x0000000604067c25 */ /* 0x000fc8000f8e00ff */
[----:B------:R-:W-:-:S04]  /*01b0*/  IMAD R9, R4, UR7, R9 ;  /* 0x0000000704097c24 */ /* 0x000fc8000f8e0209 */
[----:B------:R-:W-:-:S05]  /*01c0*/  IMAD.IADD R9, R7, 0x1, R9 ;  /* 0x0000000107097824 */ /* 0x000fca00078e0209 */
[----:B------:R-:W-:-:S04]  /*01d0*/  LOP3.LUT R10, R9, R3, RZ, 0xfc, !PT ;  /* 0x00000003090a7212 */ /* 0x000fc800078efcff */
[----:B------:R-:W-:-:S13]  /*01e0*/  ISETP.NE.U32.AND P0, PT, R10, RZ, PT ;  /* 0x000000ff0a00720c */ /* 0x000fda0003f05070 */
[----:B------:R-:W-:Y:S05]  /*01f0*/  @P0 BRA `(.L_x_1) ;  /* 0x0000000000600947 */ /* 0x000fea0003800000 */
[----:B------:R-:W0:Y:S01]  /*0200*/  I2F.U32.RP R7, R2 ;  /* 0x0000000200077306 */ /* 0x000e220000209000 */
[----:B------:R-:W-:Y:S01]  /*0210*/  IADD3 R11, PT, PT, RZ, -R2, RZ ;  /* 0x80000002ff0b7210 */ /* 0x000fe20007ffe0ff */
[----:B------:R-:W-:Y:S01]  /*0220*/  IMAD.MOV.U32 R12, RZ, RZ, RZ ;  /* 0x000000ffff0c7224 */ /* 0x000fe200078e00ff */
[----:B------:R-:W-:-:S05]  /*0230*/  ISETP.NE.U32.AND P2, PT, R2, RZ, PT ;  /* 0x000000ff0200720c */ /* 0x000fca0003f45070 */
[----:B0-----:R-:W0:Y:S02]  /*0240*/  MUFU.RCP R7, R7 ;  /* 0x0000000700077308 */ /* 0x001e240000001000 */
[----:B0-----:R-:W-:-:S06]  /*0250*/  VIADD R8, R7, 0xffffffe ;  /* 0x0ffffffe07087836 */ /* 0x001fcc0000000000 */
[----:B------:R0:W1:Y:S02]  /*0260*/  F2I.FTZ.U32.TRUNC.NTZ R9, R8 ;  /* 0x0000000800097305 */ /* 0x000064000021f000 */
[----:B0-----:R-:W-:Y:S02]  /*0270*/  IMAD.MOV.U32 R8, RZ, RZ, RZ ;  /* 0x000000ffff087224 */ /* 0x001fe400078e00ff */
[----:B-1----:R-:W-:-:S04]  /*0280*/  IMAD R11, R11, R9, RZ ;  /* 0x000000090b0b7224 */ /* 0x002fc800078e02ff */
[----:B------:R-:W-:-:S06]  /*0290*/  IMAD.HI.U32 R9, R9, R11, R8 ;  /* 0x0000000b09097227 */ /* 0x000fcc00078e0008 */
[----:B------:R-:W-:-:S04]  /*02a0*/  IMAD.HI.U32 R9, R9, R6, RZ ;  /* 0x0000000609097227 */ /* 0x000fc800078e00ff */
[----:B------:R-:W-:-:S04]  /*02b0*/  IMAD.MOV R11, RZ, RZ, -R9 ;  /* 0x000000ffff0b7224 */ /* 0x000fc800078e0a09 */
[----:B------:R-:W-:-:S05]  /*02c0*/  IMAD R11, R2, R11, R6 ;  /* 0x0000000b020b7224 */ /* 0x000fca00078e0206 */
[----:B------:R-:W-:-:S13]  /*02d0*/  ISETP.GE.U32.AND P0, PT, R11, R2, PT ;  /* 0x000000020b00720c */ /* 0x000fda0003f06070 */
[----:B------:R-:W-:Y:S02]  /*02e0*/  @P0 IMAD.IADD R11, R11, 0x1, -R2 ;  /* 0x000000010b0b0824 */ /* 0x000fe400078e0a02 */
[----:B------:R-:W-:-:S03]  /*02f0*/  @P0 VIADD R9, R9, 0x1 ;  /* 0x0000000109090836 */ /* 0x000fc60000000000 */
[----:B------:R-:W-:-:S13]  /*0300*/  ISETP.GE.U32.AND P1, PT, R11, R2, PT ;  /* 0x000000020b00720c */ /* 0x000fda0003f26070 */
[----:B------:R-:W-:Y:S02]  /*0310*/  @P1 IADD3 R9, PT, PT, R9, 0x1, RZ ;  /* 0x0000000109091810 */ /* 0x000fe40007ffe0ff */
[----:B------:R-:W-:-:S05]  /*0320*/  @!P2 LOP3.LUT R9, RZ, R2, RZ, 0x33, !PT ;  /* 0x00000002ff09a212 */ /* 0x000fca00078e33ff */
[----:B------:R-:W-:-:S04]  /*0330*/  IMAD.MOV R7, RZ, RZ, -R9 ;  /* 0x000000ffff077224 */ /* 0x000fc800078e0a09 */
[----:B------:R-:W-:Y:S02]  /*0340*/  IMAD R8, R2, R7, R6 ;  /* 0x0000000702087224 */ /* 0x000fe400078e0206 */
[----:B------:R-:W-:Y:S02]  /*0350*/  HFMA2 R7, -RZ, RZ, 0, 0 ;  /* 0x00000000ff077431 */ /* 0x000fe400000001ff */
[----:B------:R-:W-:Y:S01]  /*0360*/  IMAD.MOV.U32 R6, RZ, RZ, R9 ;  /* 0x000000ffff067224 */ /* 0x000fe200078e0009 */
[----:B------:R-:W-:Y:S06]  /*0370*/  BRA `(.L_x_2) ;  /* 0x00000000002c7947 */ /* 0x000fec0003800000 */
.L_x_1:
[----:B------:R-:W-:-:S07]  /*0380*/  MOV R12, 0x3a0 ;  /* 0x000003a0000c7802 */ /* 0x000fce0000000f00 */
[----:B------:R-:W-:Y:S05]  /*0390*/  CALL.REL.NOINC `($__internal_0_$__cuda_sm20_div_s64) ;  /* 0x0000000000a07944 */ /* 0x000fea0003c00000 */
[-C--:B------:R-:W-:Y:S01]  /*03a0*/  IADD3 R7, P0, PT, RZ, -R10.reuse, RZ ;  /* 0x8000000aff077210 */ /* 0x080fe20007f1e0ff */
[----:B------:R-:W-:Y:S01]  /*03b0*/  IMAD.MOV.U32 R8, RZ, RZ, R6 ;  /* 0x000000ffff087224 */ /* 0x000fe200078e0006 */
[----:B------:R-:W-:-:S03]  /*03c0*/  MOV R6, R10 ;  /* 0x0000000a00067202 */ /* 0x000fc60000000f00 */
[----:B------:R-:W-:Y:S02]  /*03d0*/  IMAD.X R13, RZ, RZ, ~R11, P0 ;  /* 0x000000ffff0d7224 */ /* 0x000fe400000e0e0b */
[----:B------:R-:W-:-:S04]  /*03e0*/  IMAD.WIDE.U32 R8, R2, R7, R8 ;  /* 0x0000000702087225 */ /* 0x000fc800078e0008 */
[----:B------:R-:W-:-:S04]  /*03f0*/  IMAD R12, R13, R2, RZ ;  /* 0x000000020d0c7224 */ /* 0x000fc800078e02ff */
[----:B------:R-:W-:-:S04]  /*0400*/  IMAD R7, R3, R7, R12 ;  /* 0x0000000703077224 */ /* 0x000fc800078e020c */
[----:B------:R-:W-:Y:S02]  /*0410*/  IMAD.IADD R12, R9, 0x1, R7 ;  /* 0x00000001090c7824 */ /* 0x000fe400078e0207 */
[----:B------:R-:W-:-:S07]  /*0420*/  IMAD.MOV.U32 R7, RZ, RZ, R11 ;  /* 0x000000ffff077224 */ /* 0x000fce00078e000b */
.L_x_2:
[----:B------:R-:W-:Y:S05]  /*0430*/  BSYNC.RECONVERGENT B0 ;  /* 0x0000000000007941 */ /* 0x000fea0003800200 */
.L_x_0:
[----:B------:R-:W-:Y:S02]  /*0440*/  IADD3 R9, P1, PT, RZ, -R2, RZ ;  /* 0x80000002ff097210 */ /* 0x000fe40007f3e0ff */
[----:B------:R-:W-:Y:S02]  /*0450*/  ISETP.LT.AND P0, PT, R3, RZ, PT ;  /* 0x000000ff0300720c */ /* 0x000fe40003f01270 */
[----:B------:R-:W-:Y:S01]  /*0460*/  IADD3 R11, P2, PT, RZ, -R8, RZ ;  /* 0x80000008ff0b7210 */ /* 0x000fe20007f5e0ff */
[----:B------:R-:W-:Y:S01]  /*0470*/  IMAD.X R10, RZ, RZ, ~R3, P1 ;  /* 0x000000ffff0a7224 */ /* 0x000fe200008e0e03 */
[----:B------:R-:W-:Y:S02]  /*0480*/  SEL R2, R9, R2, P0 ;  /* 0x0000000209027207 */ /* 0x000fe40000000000 */
[----:B------:R-:W-:Y:S01]  /*0490*/  ISETP.LT.AND P1, PT, R12, RZ, PT ;  /* 0x000000ff0c00720c */ /* 0x000fe20003f21270 */
[----:B------:R-:W-:Y:S01]  /*04a0*/  IMAD.X R13, RZ, RZ, ~R12, P2 ;  /* 0x000000ffff0d7224 */ /* 0x000fe200010e0e0c */
[----:B------:R-:W-:-:S02]  /*04b0*/  SEL R3, R10, R3, P0 ;  /* 0x000000030a037207 */ /* 0x000fc40000000000 */
[----:B------:R-:W-:Y:S02]  /*04c0*/  SEL R9, R11, R8, P1 ;  /* 0x000000080b097207 */ /* 0x000fe40000800000 */
[--C-:B------:R-:W-:Y:S02]  /*04d0*/  SHF.R.U64 R2, R2, 0x1, R3.reuse ;  /* 0x0000000102027819 */ /* 0x100fe40000001203 */
[----:B------:R-:W-:Y:S02]  /*04e0*/  SEL R12, R13, R12, P1 ;  /* 0x0000000c0d0c7207 */ /* 0x000fe40000800000 */
[----:B------:R-:W-:Y:S02]  /*04f0*/  SHF.R.U32.HI R3, RZ, 0x1, R3 ;  /* 0x00000001ff037819 */ /* 0x000fe40000011603 */
[----:B------:R-:W-:-:S04]  /*0500*/  ISETP.GE.U32.AND P0, PT, R9, R2, PT ;  /* 0x000000020900720c */ /* 0x000fc80003f06070 */
[----:B------:R-:W-:-:S13]  /*0510*/  ISETP.GE.U32.AND.EX P0, PT, R12, R3, PT, P0 ;  /* 0x000000030c00720c */ /* 0x000fda0003f06100 */
[----:B------:R-:W-:Y:S05]  /*0520*/  @!P0 BRA `(.L_x_3) ;  /* 0x00000000002c8947 */ /* 0x000fea0003800000 */
[----:B------:R-:W0:Y:S01]  /*0530*/  LDC.64 R8, c[0x0][0x390] ;  /* 0x0000e400ff087b82 */ /* 0x000e220000000a00 */
[----:B------:R-:W-:Y:S02]  /*0540*/  ISETP.GT.U32.AND P0, PT, R4, -0x1, PT ;  /* 0xffffffff0400780c */ /* 0x000fe40003f04070 */
[----:B------:R-:W-:Y:S02]  /*0550*/  MOV R3, 0xffffffff ;  /* 0xffffffff00037802 */ /* 0x000fe40000000f00 */
[----:B------:R-:W-:-:S04]  /*0560*/  ISETP.GT.AND.EX P0, PT, R5, -0x1, PT, P0 ;  /* 0xffffffff0500780c */ /* 0x000fc80003f04300 */
[----:B------:R-:W-:Y:S02]  /*0570*/  SEL R3, R3, 0x1, !P0 ;  /* 0x0000000103037807 */ /* 0x000fe40004000000 */
[----:B------:R-:W-:Y:S02]  /*0580*/  SEL R5, RZ, 0xffffffff, P0 ;  /* 0xffffffffff057807 */ /* 0x000fe40000000000 */
[----:B------:R-:W-:-:S05]  /*0590*/  IADD3 R2, P0, PT, R6, R3, RZ ;  /* 0x0000000306027210 */ /* 0x000fca0007f1e0ff */
[----:B------:R-:W-:Y:S02]  /*05a0*/  IMAD.X R3, R7, 0x1, R5, P0 ;  /* 0x0000000107037824 */ /* 0x000fe400000e0605 */
[----:B0-----:R-:W-:-:S05]  /*05b0*/  IMAD.WIDE R8, R0, 0x8, R8 ;  /* 0x0000000800087825 */ /* 0x001fca00078e0208 */
[----:B------:R-:W-:Y:S01]  /*05c0*/  STG.E.64 desc[UR4][R8.64], R2 ;  /* 0x0000000208007986 */ /* 0x000fe2000c101b04 */
[----:B------:R-:W-:Y:S05]  /*05d0*/  EXIT ;  /* 0x000000000000794d */ /* 0x000fea0003800000 */
.L_x_3:
[----:B------:R-:W0:Y:S02]  /*05e0*/  LDC.64 R2, c[0x0][0x390] ;  /* 0x0000e400ff027b82 */ /* 0x000e240000000a00 */
[----:B0-----:R-:W-:-:S05]  /*05f0*/  IMAD.WIDE R2, R0, 0x8, R2 ;  /* 0x0000000800027825 */ /* 0x001fca00078e0202 */
[----:B------:R-:W-:Y:S01]  /*0600*/  STG.E.64 desc[UR4][R2.64], R6 ;  /* 0x0000000602007986 */ /* 0x000fe2000c101b04 */
[----:B------:R-:W-:Y:S05]  /*0610*/  EXIT ;  /* 0x000000000000794d */ /* 0x000fea0003800000 */
        .weak           $__internal_0_$__cuda_sm20_div_s64
        .type           $__internal_0_$__cuda_sm20_div_s64,@function
        .size           $__internal_0_$__cuda_sm20_div_s64,(.L_x_11 - $__internal_0_$__cuda_sm20_div_s64)
$__internal_0_$__cuda_sm20_div_s64:
[-C--:B------:R-:W-:Y:S02]  /*0620*/  IADD3 R11, P1, PT, RZ, -R2.reuse, RZ ;  /* 0x80000002ff0b7210 */ /* 0x080fe40007f3e0ff */
[----:B------:R-:W-:Y:S02]  /*0630*/  ISETP.GE.AND P0, PT, R3, RZ, PT ;  /* 0x000000ff0300720c */ /* 0x000fe40003f06270 */
[----:B------:R-:W-:Y:S01]  /*0640*/  ISETP.GE.AND P3, PT, R9, RZ, PT ;  /* 0x000000ff0900720c */ /* 0x000fe20003f66270 */
[----:B------:R-:W-:Y:S01]  /*0650*/  IMAD.X R14, RZ, RZ, ~R3, P1 ;  /* 0x000000ffff0e7224 */ /* 0x000fe200008e0e03 */
[----:B------:R-:W-:-:S04]  /*0660*/  SEL R10, R11, R2, !P0 ;  /* 0x000000020b0a7207 */ /* 0x000fc80004000000 */
[----:B------:R-:W-:-:S04]  /*0670*/  SEL R11, R14, R3, !P0 ;  /* 0x000000030e0b7207 */ /* 0x000fc80004000000 */
[----:B------:R-:W0:Y:S08]  /*0680*/  I2F.U64.RP R13, R10 ;  /* 0x0000000a000d7312 */ /* 0x000e300000309000 */
[----:B0-----:R-:W0:Y:S02]  /*0690*/  MUFU.RCP R13, R13 ;  /* 0x0000000d000d7308 */ /* 0x001e240000001000 */
[----:B0-----:R-:W-:-:S06]  /*06a0*/  VIADD R14, R13, 0x1ffffffe ;  /* 0x1ffffffe0d0e7836 */ /* 0x001fcc0000000000 */
[----:B------:R-:W0:Y:S02]  /*06b0*/  F2I.U64.TRUNC R14, R14 ;  /* 0x0000000e000e7311 */ /* 0x000e24000020d800 */
[----:B0-----:R-:W-:-:S04]  /*06c0*/  IMAD.WIDE.U32 R16, R14, R10, RZ ;  /* 0x0000000a0e107225 */ /* 0x001fc800078e00ff */
[----:B------:R-:W-:Y:S01]  /*06d0*/  IMAD R17, R14, R11, R17 ;  /* 0x0000000b0e117224 */ /* 0x000fe200078e0211 */
[----:B------:R-:W-:-:S03]  /*06e0*/  IADD3 R19, P0, PT, RZ, -R16, RZ ;  /* 0x80000010ff137210 */ /* 0x000fc60007f1e0ff */
[----:B------:R-:W-:Y:S02]  /*06f0*/  IMAD R17, R15, R10, R17 ;  /* 0x0000000a0f117224 */ /* 0x000fe400078e0211 */
[----:B------:R-:W-:-:S03]  /*0700*/  IMAD.HI.U32 R16, R14, R19, RZ ;  /* 0x000000130e107227 */ /* 0x000fc600078e00ff */
[----:B------:R-:W-:Y:S01]  /*0710*/  IADD3.X R21, PT, PT, RZ, ~R17, RZ, P0, !PT ;  /* 0x80000011ff157210 */ /* 0x000fe200007fe4ff */
[----:B------:R-:W-:-:S04]  /*0720*/  IMAD.MOV.U32 R17, RZ, RZ, R14 ;  /* 0x000000ffff117224 */ /* 0x000fc800078e000e */
[----:B------:R-:W-:-:S04]  /*0730*/  IMAD.WIDE.U32 R16, P0, R14, R21, R16 ;  /* 0x000000150e107225 */ /* 0x000fc80007800010 */
[C---:B------:R-:W-:Y:S02]  /*0740*/  IMAD R13, R15.reuse, R21, RZ ;  /* 0x000000150f0d7224 */ /* 0x040fe400078e02ff */
[----:B------:R-:W-:-:S04]  /*0750*/  IMAD.HI.U32 R16, P1, R15, R19, R16 ;  /* 0x000000130f107227 */ /* 0x000fc80007820010 */
[----:B------:R-:W-:Y:S01]  /*0760*/  IMAD.HI.U32 R21, R15, R21, RZ ;  /* 0x000000150f157227 */ /* 0x000fe200078e00ff */
[----:B------:R-:W-:-:S03]  /*0770*/  IADD3 R17, P2, PT, R13, R16, RZ ;  /* 0x000000100d117210 */ /* 0x000fc60007f5e0ff */
[----:B------:R-:W-:Y:S02]  /*0780*/  IMAD.X R15, R21, 0x1, R15, P0 ;  /* 0x00000001150f7824 */ /* 0x000fe400000e060f */
[----:B------:R-:W-:-:S03]  /*0790*/  IMAD.WIDE.U32 R18, R17, R10, RZ ;  /* 0x0000000a11127225 */ /* 0x000fc600078e00ff */
[----:B------:R-:W-:Y:S01]  /*07a0*/  IADD3.X R15, PT, PT, RZ, RZ, R15, P2, P1 ;  /* 0x000000ffff0f7210 */ /* 0x000fe200017e240f */
[----:B------:R-:W-:Y:S01]  /*07b0*/  IMAD R13, R17, R11, R19 ;  /* 0x0000000b110d7224 */ /* 0x000fe200078e0213 */
[----:B------:R-:W-:-:S03]  /*07c0*/  IADD3 R19, P0, PT, RZ, -R18, RZ ;  /* 0x80000012ff137210 */ /* 0x000fc60007f1e0ff */
[----:B------:R-:W-:Y:S02]  /*07d0*/  IMAD R13, R15, R10, R13 ;  /* 0x0000000a0f0d7224 */ /* 0x000fe400078e020d */
[----:B------:R-:W-:-:S04]  /*07e0*/  IMAD.HI.U32 R16, R17, R19, RZ ;  /* 0x0000001311107227 */ /* 0x000fc800078e00ff */
[----:B------:R-:W-:Y:S01]  /*07f0*/  IMAD.X R14, RZ, RZ, ~R13, P0 ;  /* 0x000000ffff0e7224 */ /* 0x000fe200000e0e0d */
[----:B------:R-:W-:-:S03]  /*0800*/  IADD3 R13, P4, PT, RZ, -R6, RZ ;  /* 0x80000006ff0d7210 */ /* 0x000fc60007f9e0ff */
[----:B------:R-:W-:Y:S01]  /*0810*/  IMAD.WIDE.U32 R16, P0, R17, R14, R16 ;  /* 0x0000000e11107225 */ /* 0x000fe20007800010 */
[----:B------:R-:W-:-:S03]  /*0820*/  SEL R13, R13, R6, !P3 ;  /* 0x000000060d0d7207 */ /* 0x000fc60005800000 */
[----:B------:R-:W-:Y:S01]  /*0830*/  IMAD.HI.U32 R16, P1, R15, R19, R16 ;  /* 0x000000130f107227 */ /* 0x000fe20007820010 */
[----:B------:R-:W-:-:S03]  /*0840*/  IADD3.X R17, PT, PT, RZ, ~R9, RZ, P4, !PT ;  /* 0x80000009ff117210 */ /* 0x000fc600027fe4ff */
[CC--:B------:R-:W-:Y:S02]  /*0850*/  IMAD R19, R15.reuse, R14.reuse, RZ ;  /* 0x0000000e0f137224 */ /* 0x0c0fe400078e02ff */
[----:B------:R-:W-:-:S03]  /*0860*/  IMAD.HI.U32 R14, R15, R14, RZ ;  /* 0x0000000e0f0e7227 */ /* 0x000fc600078e00ff */
[----:B------:R-:W-:Y:S01]  /*0870*/  IADD3 R19, P2, PT, R19, R16, RZ ;  /* 0x0000001013137210 */ /* 0x000fe20007f5e0ff */
[----:B------:R-:W-:Y:S01]  /*0880*/  IMAD.X R15, R14, 0x1, R15, P0 ;  /* 0x000000010e0f7824 */ /* 0x000fe200000e060f */
[----:B------:R-:W-:Y:S01]  /*0890*/  SEL R14, R17, R9, !P3 ;  /* 0x00000009110e7207 */ /* 0x000fe20005800000 */
[----:B------:R-:W-:Y:S02]  /*08a0*/  IMAD.MOV.U32 R17, RZ, RZ, RZ ;  /* 0x000000ffff117224 */ /* 0x000fe400078e00ff */
[----:B------:R-:W-:Y:S01]  /*08b0*/  IMAD.HI.U32 R16, R19, R13, RZ ;  /* 0x0000000d13107227 */ /* 0x000fe200078e00ff */
[----:B------:R-:W-:-:S03]  /*08c0*/  IADD3.X R15, PT, PT, RZ, RZ, R15, P2, P1 ;  /* 0x000000ffff0f7210 */ /* 0x000fc600017e240f */
[----:B------:R-:W-:-:S04]  /*08d0*/  IMAD.WIDE.U32 R16, R19, R14, R16 ;  /* 0x0000000e13107225 */ /* 0x000fc800078e0010 */
[C---:B------:R-:W-:Y:S02]  /*08e0*/  IMAD R19, R15.reuse, R14, RZ ;  /* 0x0000000e0f137224 */ /* 0x040fe400078e02ff */
[----:B------:R-:W-:-:S04]  /*08f0*/  IMAD.HI.U32 R16, P0, R15, R13, R16 ;  /* 0x0000000d0f107227 */ /* 0x000fc80007800010 */
[----:B------:R-:W-:Y:S01]  /*0900*/  IMAD.HI.U32 R18, R15, R14, RZ ;  /* 0x0000000e0f127227 */ /* 0x000fe200078e00ff */
[----:B------:R-:W-:-:S03]  /*0910*/  IADD3 R15, P1, PT, R19, R16, RZ ;  /* 0x00000010130f7210 */ /* 0x000fc60007f3e0ff */
[----:B------:R-:W-:Y:S02]  /*0920*/  IMAD.X R18, RZ, RZ, R18, P0 ;  /* 0x000000ffff127224 */ /* 0x000fe400000e0612 */
[----:B------:R-:W-:-:S03]  /*0930*/  IMAD.WIDE.U32 R16, R15, R10, RZ ;  /* 0x0000000a0f107225 */ /* 0x000fc600078e00ff */
[----:B------:R-:W-:Y:S01]  /*0940*/  IADD3.X R19, PT, PT, RZ, R18, RZ, P1, !PT ;  /* 0x00000012ff137210 */ /* 0x000fe20000ffe4ff */
[----:B------:R-:W-:Y:S01]  /*0950*/  IMAD R17, R15, R11, R17 ;  /* 0x0000000b0f117224 */ /* 0x000fe200078e0211 */
[----:B------:R-:W-:-:S03]  /*0960*/  IADD3 R21, P1, PT, -R16, R13, RZ ;  /* 0x0000000d10157210 */ /* 0x000fc60007f3e1ff */
[-C--:B------:R-:W-:Y:S01]  /*0970*/  IMAD R17, R19, R10.reuse, R17 ;  /* 0x0000000a13117224 */ /* 0x080fe200078e0211 */
[----:B------:R-:W-:-:S03]  /*0980*/  ISETP.GE.U32.AND P0, PT, R21, R10, PT ;  /* 0x0000000a1500720c */ /* 0x000fc60003f06070 */
[----:B------:R-:W-:Y:S01]  /*0990*/  IMAD.X R23, R14, 0x1, ~R17, P1 ;  /* 0x000000010e177824 */ /* 0x000fe200008e0e11 */
[----:B------:R-:W-:Y:S02]  /*09a0*/  IADD3 R13, P1, PT, R21, -R10, RZ ;  /* 0x8000000a150d7210 */ /* 0x000fe40007f3e0ff */
[----:B------:R-:W-:Y:S02]  /*09b0*/  IADD3 R14, P2, PT, R15, 0x1, RZ ;  /* 0x000000010f0e7810 */ /* 0x000fe40007f5e0ff */
[C---:B------:R-:W-:Y:S01]  /*09c0*/  ISETP.GE.U32.AND.EX P0, PT, R23.reuse, R11, PT, P0 ;  /* 0x0000000b1700720c */ /* 0x040fe20003f06100 */
[----:B------:R-:W-:Y:S02]  /*09d0*/  IMAD.X R17, R23, 0x1, ~R11, P1 ;  /* 0x0000000117117824 */ /* 0x000fe400008e0e0b */
[----:B------:R-:W-:Y:S01]  /*09e0*/  IMAD.X R16, RZ, RZ, R19, P2 ;  /* 0x000000ffff107224 */ /* 0x000fe200010e0613 */
[----:B------:R-:W-:Y:S02]  /*09f0*/  SEL R13, R13, R21, P0 ;  /* 0x000000150d0d7207 */ /* 0x000fe40000000000 */
[----:B------:R-:W-:-:S02]  /*0a00*/  SEL R17, R17, R23, P0 ;  /* 0x0000001711117207 */ /* 0x000fc40000000000 */
[----:B------:R-:W-:Y:S02]  /*0a10*/  SEL R15, R14, R15, P0 ;  /* 0x0000000f0e0f7207 */ /* 0x000fe40000000000 */
[----:B------:R-:W-:Y:S02]  /*0a20*/  ISETP.GE.U32.AND P1, PT, R13, R10, PT ;  /* 0x0000000a0d00720c */ /* 0x000fe40003f26070 */
[----:B------:R-:W-:Y:S02]  /*0a30*/  SEL R14, R16, R19, P0 ;  /* 0x00000013100e7207 */ /* 0x000fe40000000000 */
[----:B------:R-:W-:Y:S02]  /*0a40*/  IADD3 R10, P2, PT, R15, 0x1, RZ ;  /* 0x000000010f0a7810 */ /* 0x000fe40007f5e0ff */
[----:B------:R-:W-:Y:S02]  /*0a50*/  ISETP.GE.U32.AND.EX P0, PT, R17, R11, PT, P1 ;  /* 0x0000000b1100720c */ /* 0x000fe40003f06110 */
[----:B------:R-:W-:-:S02]  /*0a60*/  IADD3.X R11, PT, PT, RZ, R14, RZ, P2, !PT ;  /* 0x0000000eff0b7210 */ /* 0x000fc400017fe4ff */
[----:B------:R-:W-:Y:S02]  /*0a70*/  SEL R10, R10, R15, P0 ;  /* 0x0000000f0a0a7207 */ /* 0x000fe40000000000 */
[----:B------:R-:W-:Y:S02]  /*0a80*/  LOP3.LUT R15, R3, R9, RZ, 0x3c, !PT ;  /* 0x00000009030f7212 */ /* 0x000fe400078e3cff */
[----:B------:R-:W-:Y:S02]  /*0a90*/  SEL R11, R11, R14, P0 ;  /* 0x0000000e0b0b7207 */ /* 0x000fe40000000000 */
[-C--:B------:R-:W-:Y:S02]  /*0aa0*/  IADD3 R13, P2, PT, RZ, -R10.reuse, RZ ;  /* 0x8000000aff0d7210 */ /* 0x080fe40007f5e0ff */
[----:B------:R-:W-:Y:S02]  /*0ab0*/  ISETP.GE.AND P1, PT, R15, RZ, PT ;  /* 0x000000ff0f00720c */ /* 0x000fe40003f26270 */
[----:B------:R-:W-:Y:S01]  /*0ac0*/  ISETP.NE.U32.AND P0, PT, R2, RZ, PT ;  /* 0x000000ff0200720c */ /* 0x000fe20003f05070 */
[----:B------:R-:W-:Y:S01]  /*0ad0*/  IMAD.X R14, RZ, RZ, ~R11, P2 ;  /* 0x000000ffff0e7224 */ /* 0x000fe200010e0e0b */
[----:B------:R-:W-:Y:S01]  /*0ae0*/  SEL R10, R13, R10, !P1 ;  /* 0x0000000a0d0a7207 */ /* 0x000fe20004800000 */
[----:B------:R-:W-:Y:S01]  /*0af0*/  IMAD.MOV.U32 R13, RZ, RZ, 0x0 ;  /* 0x00000000ff0d7424 */ /* 0x000fe200078e00ff */
[----:B------:R-:W-:-:S02]  /*0b00*/  ISETP.NE.AND.EX P0, PT, R3, RZ, PT, P0 ;  /* 0x000000ff0300720c */ /* 0x000fc40003f05300 */
[----:B------:R-:W-:Y:S02]  /*0b10*/  SEL R11, R14, R11, !P1 ;  /* 0x0000000b0e0b7207 */ /* 0x000fe40004800000 */
[----:B------:R-:W-:Y:S02]  /*0b20*/  SEL R10, R10, 0xffffffff, P0 ;  /* 0xffffffff0a0a7807 */ /* 0x000fe40000000000 */
[----:B------:R-:W-:Y:S01]  /*0b30*/  SEL R11, R11, 0xffffffff, P0 ;  /* 0xffffffff0b0b7807 */ /* 0x000fe20000000000 */
[----:B------:R-:W-:Y:S06]  /*0b40*/  RET.REL.NODEC R12 `(divide_kernel) ;  /* 0xfffffff40c2c7950 */ /* 0x000fec0003c3ffff */
.L_x_4:
[----:B------:R-:W-:-:S00]  /*0b50*/  BRA `(.L_x_4) ;  /* 0xfffffffc00fc7947 */ /* 0x000fc0000383ffff */
[----:B------:R-:W-:-:S00]  /*0b60*/  NOP ;  /* 0x0000000000007918 */ /* 0x000fc00000000000 */
        /* <DEDUP_REMOVED lines=9> */
.L_x_11:


//--------------------- .text.multiply_kernel     --------------------------
	.section	.text.multiply_kernel,"ax",@progbits
	.align	128
        .global         multiply_kernel
        .type           multiply_kernel,@function
        .size           multiply_kernel,(.L_x_12 - multiply_kernel)
        .other          multiply_kernel,@"STO_CUDA_ENTRY STV_DEFAULT"
multiply_kernel:
.text.multiply_kernel:
        /* <DEDUP_REMOVED lines=10> */
[----:B------:R-:W2:Y:S06]  /*00a0*/  LDCU UR4, c[0x0][0x3a4] ;  /* 0x00007480ff0477ac */ /* 0x000eac0008000800 */
[----:B------:R-:W3:Y:S01]  /*00b0*/  LDC.64 R8, c[0x0][0x388] ;  /* 0x0000e200ff087b82 */ /* 0x000ee20000000a00 */
[----:B0-----:R-:W-:-:S06]  /*00c0*/  IMAD.WIDE R6, R0, 0x8, R6 ;  /* 0x0000000800067825 */ /* 0x001fcc00078e0206 */
[----:B-1----:R-:W4:Y:S01]  /*00d0*/  LDG.E.64 R6, desc[UR6][R6.64] ;  /* 0x0000000606067981 */ /* 0x002f22000c1e1b00 */
[----:B---3--:R-:W-:-:S06]  /*00e0*/  IMAD.WIDE R8, R0, 0x8, R8 ;  /* 0x0000000800087825 */ /* 0x008fcc00078e0208 */
[----:B------:R-:W4:Y:S01]  /*00f0*/  LDG.E.64 R8, desc[UR6][R8.64] ;  /* 0x0000000608087981 */ /* 0x000f22000c1e1b00 */
[----:B------:R-:W-:Y:S01]  /*0100*/  BSSY.RECONVERGENT B0, `(.L_x_5) ;  /* 0x0000020000007945 */ /* 0x000fe20003800200 */
[-C--:B----4-:R-:W-:Y:S02]  /*0110*/  IMAD R5, R9, R6.reuse, RZ ;  /* 0x0000000609057224 */ /* 0x090fe400078e02ff */
[----:B------:R-:W-:-:S04]  /*0120*/  IMAD.WIDE.U32 R2, R8, R6, RZ ;  /* 0x0000000608027225 */ /* 0x000fc800078e00ff */
[----:B------:R-:W-:-:S04]  /*0130*/  IMAD R5, R7, R8, R5 ;  /* 0x0000000807057224 */ /* 0x000fc800078e0205 */
[----:B------:R-:W-:-:S05]  /*0140*/  IMAD.IADD R5, R3, 0x1, R5 ;  /* 0x0000000103057824 */ /* 0x000fca00078e0205 */
[----:B--2---:R-:W-:-:S04]  /*0150*/  LOP3.LUT R4, R5, UR4, RZ, 0xfc, !PT ;  /* 0x0000000405047c12 */ /* 0x004fc8000f8efcff */
[----:B------:R-:W-:-:S13]  /*0160*/  ISETP.NE.U32.AND P0, PT, R4, RZ, PT ;  /* 0x000000ff0400720c */ /* 0x000fda0003f05070 */
[----:B------:R-:W-:Y:S05]  /*0170*/  @P0 BRA `(.L_x_6) ;  /* 0x0000000000580947 */ /* 0x000fea0003800000 */
[----:B------:R-:W0:Y:S02]  /*0180*/  LDCU UR4, c[0x0][0x3a0] ;  /* 0x00007400ff0477ac */ /* 0x000e240008000800 */
[----:B0-----:R-:W0:Y:S01]  /*0190*/  I2F.U32.RP R3, UR4 ;  /* 0x0000000400037d06 */ /* 0x001e220008209000 */
[----:B------:R-:W-:-:S07]  /*01a0*/  ISETP.NE.U32.AND P2, PT, RZ, UR4, PT ;  /* 0x00000004ff007c0c */ /* 0x000fce000bf45070 */
[----:B0-----:R-:W0:Y:S02]  /*01b0*/  MUFU.RCP R3, R3 ;  /* 0x0000000300037308 */ /* 0x001e240000001000 */
[----:B0-----:R-:W-:Y:S02]  /*01c0*/  VIADD R4, R3, 0xffffffe ;  /* 0x0ffffffe03047836 */ /* 0x001fe40000000000 */
[----:B------:R-:W-:-:S04]  /*01d0*/  IMAD.MOV.U32 R3, RZ, RZ, RZ ;  /* 0x000000ffff037224 */ /* 0x000fc800078e00ff */
[----:B------:R0:W1:Y:S02]  /*01e0*/  F2I.FTZ.U32.TRUNC.NTZ R5, R4 ;  /* 0x0000000400057305 */ /* 0x000064000021f000 */
[----:B0-----:R-:W-:Y:S01]  /*01f0*/  IMAD.MOV.U32 R4, RZ, RZ, RZ ;  /* 0x000000ffff047224 */ /* 0x001fe200078e00ff */
[----:B-1----:R-:W-:-:S05]  /*0200*/  IADD3 R7, PT, PT, RZ, -R5, RZ ;  /* 0x80000005ff077210 */ /* 0x002fca0007ffe0ff */
[----:B------:R-:W-:-:S04]  /*0210*/  IMAD R7, R7, UR4, RZ ;  /* 0x0000000407077c24 */ /* 0x000fc8000f8e02ff */
[----:B------:R-:W-:-:S06]  /*0220*/  IMAD.HI.U32 R5, R5, R7, R4 ;  /* 0x0000000705057227 */ /* 0x000fcc00078e0004 */
[----:B------:R-:W-:-:S04]  /*0230*/  IMAD.HI.U32 R5, R5, R2, RZ ;  /* 0x0000000205057227 */ /* 0x000fc800078e00ff */
[----:B------:R-:W-:-:S04]  /*0240*/  IMAD.MOV R7, RZ, RZ, -R5 ;  /* 0x000000ffff077224 */ /* 0x000fc800078e0a05 */
[----:B------:R-:W-:-:S05]  /*0250*/  IMAD R2, R7, UR4, R2 ;  /* 0x0000000407027c24 */ /* 0x000fca000f8e0202 */
[----:B------:R-:W-:-:S13]  /*0260*/  ISETP.GE.U32.AND P0, PT, R2, UR4, PT ;  /* 0x0000000402007c0c */ /* 0x000fda000bf06070 */
[----:B------:R-:W-:Y:S01]  /*0270*/  @P0 IADD3 R2, PT, PT, R2, -UR4, RZ ;  /* 0x8000000402020c10 */ /* 0x000fe2000fffe0ff */
[----:B------:R-:W-:-:S03]  /*0280*/  @P0 VIADD R5, R5, 0x1 ;  /* 0x0000000105050836 */ /* 0x000fc60000000000 */
[----:B------:R-:W-:-:S13]  /*0290*/  ISETP.GE.U32.AND P1, PT, R2, UR4, PT ;  /* 0x0000000402007c0c */ /* 0x000fda000bf26070 */
[----:B------:R-:W-:Y:S01]  /*02a0*/  @P1 VIADD R5, R5, 0x1 ;  /* 0x0000000105051836 */ /* 0x000fe20000000000 */
[----:B------:R-:W-:-:S04]  /*02b0*/  @!P2 LOP3.LUT R5, RZ, UR4, RZ, 0x33, !PT ;  /* 0x00000004ff05ac12 */ /* 0x000fc8000f8e33ff */
[----:B------:R-:W-:Y:S01]  /*02c0*/  MOV R2, R5 ;  /* 0x0000000500027202 */ /* 0x000fe20000000f00 */
[----:B------:R-:W-:Y:S06]  /*02d0*/  BRA `(.L_x_7) ;  /* 0x0000000000087947 */ /* 0x000fec0003800000 */
.L_x_6:
[----:B------:R-:W-:-:S07]  /*02e0*/  MOV R4, 0x300 ;  /* 0x0000030000047802 */ /* 0x000fce0000000f00 */
[----:B------:R-:W-:Y:S05]  /*02f0*/  CALL.REL.NOINC `($__internal_1_$__cuda_sm20_div_s64) ;  /* 0x0000000000147944 */ /* 0x000fea0003c00000 */
.L_x_7:
[----:B------:R-:W-:Y:S05]  /*0300*/  BSYNC.RECONVERGENT B0 ;  /* 0x0000000000007941 */ /* 0x000fea0003800200 */
.L_x_5:
[----:B------:R-:W0:Y:S02]  /*0310*/  LDC.64 R4, c[0x0][0x390] ;  /* 0x0000e400ff047b82 */ /* 0x000e240000000a00 */
[----:B0-----:R-:W-:-:S05]  /*0320*/  IMAD.WIDE R4, R0, 0x8, R4 ;  /* 0x0000000800047825 */ /* 0x001fca00078e0204 */
[----:B------:R-:W-:Y:S01]  /*0330*/  STG.E.64 desc[UR6][R4.64], R2 ;  /* 0x0000000204007986 */ /* 0x000fe2000c101b06 */
[----:B------:R-:W-:Y:S05]  /*0340*/  EXIT ;  /* 0x000000000000794d */ /* 0x000fea0003800000 */
        .weak           $__internal_1_$__cuda_sm20_div_s64
        .type           $__internal_1_$__cuda_sm20_div_s64,@function
        .size           $__internal_1_$__cuda_sm20_div_s64,(.L_x_12 - $__internal_1_$__cuda_sm20_div_s64)
$__internal_1_$__cuda_sm20_div_s64:
[----:B------:R-:W0:Y:S01]  /*0350*/  LDCU.64 UR8, c[0x0][0x3a0] ;  /* 0x00007400ff0877ac */ /* 0x000e220008000a00 */
[----:B------:R-:W-:Y:S01]  /*0360*/  ISETP.GE.AND P3, PT, R5, RZ, PT ;  /* 0x000000ff0500720c */ /* 0x000fe20003f66270 */
[----:B0-----:R-:W-:Y:S02]  /*0370*/  UIADD3 UR4, UP1, UPT, URZ, -UR8, URZ ;  /* 0x80000008ff047290 */ /* 0x001fe4000ff3e0ff */
[----:B------:R-:W-:Y:S02]  /*0380*/  UISETP.GE.AND UP0, UPT, UR9, URZ, UPT ;  /* 0x000000ff0900728c */ /* 0x000fe4000bf06270 */
[----:B------:R-:W-:Y:S02]  /*0390*/  UIADD3.X UR5, UPT, UPT, URZ, ~UR9, URZ, UP1, !UPT ;  /* 0x80000009ff057290 */ /* 0x000fe40008ffe4ff */
[----:B------:R-:W-:Y:S02]  /*03a0*/  USEL UR4, UR4, UR8, !UP0 ;  /* 0x0000000804047287 */ /* 0x000fe4000c000000 */
[----:B------:R-:W-:-:S09]  /*03b0*/  USEL UR5, UR5, UR9, !UP0 ;  /* 0x0000000905057287 */ /* 0x000fd2000c000000 */
[----:B------:R-:W0:Y:S08]  /*03c0*/  I2F.U64.RP R3, UR4 ;  /* 0x0000000400037d12 */ /* 0x000e300008309000 */
[----:B0-----:R-:W0:Y:S02]  /*03d0*/  MUFU.RCP R3, R3 ;  /* 0x0000000300037308 */ /* 0x001e240000001000 */
[----:B0-----:R-:W-:-:S06]  /*03e0*/  VIADD R6, R3, 0x1ffffffe ;  /* 0x1ffffffe03067836 */ /* 0x001fcc0000000000 */
[----:B------:R-:W0:Y:S02]  /*03f0*/  F2I.U64.TRUNC R6, R6 ;  /* 0x0000000600067311 */ /* 0x000e24000020d800 */
[----:B0-----:R-:W-:-:S04]  /*0400*/  IMAD.WIDE.U32 R8, R6, UR4, RZ ;  /* 0x0000000406087c25 */ /* 0x001fc8000f8e00ff */
[----:B------:R-:W-:Y:S01]  /*0410*/  IMAD R9, R6, UR5, R9 ;  /* 0x0000000506097c24 */ /* 0x000fe2000f8e0209 */
[----:B------:R-:W-:-:S03]  /*0420*/  IADD3 R11, P0, PT, RZ, -R8, RZ ;  /* 0x80000008ff0b7210 */ /* 0x000fc60007f1e0ff */
[----:B------:R-:W-:Y:S02]  /*0430*/  IMAD R9, R7, UR4, R9 ;  /* 0x0000000407097c24 */ /* 0x000fe4000f8e0209 */
[----:B------:R-:W-:-:S03]  /*0440*/  IMAD.HI.U32 R8, R6, R11, RZ ;  /* 0x0000000b06087227 */ /* 0x000fc600078e00ff */
[----:B------:R-:W-:Y:S01]  /*0450*/  IADD3.X R13, PT, PT, RZ, ~R9, RZ, P0, !PT ;  /* 0x80000009ff0d7210 */ /* 0x000fe200007fe4ff */
[----:B------:R-:W-:-:S04]  /*0460*/  IMAD.MOV.U32 R9, RZ, RZ, R6 ;  /* 0x000000ffff097224 */ /* 0x000fc800078e0006 */
[----:B------:R-:W-:-:S04]  /*0470*/  IMAD.WIDE.U32 R8, P0, R6, R13, R8 ;  /* 0x0000000d06087225 */ /* 0x000fc80007800008 */
[C---:B------:R-:W-:Y:S02]  /*0480*/  IMAD R15, R7.reuse, R13, RZ ;  /* 0x0000000d070f7224 */ /* 0x040fe400078e02ff */
[----:B------:R-:W-:Y:S01]  /*0490*/  IMAD.HI.U32 R8, P1, R7, R11, R8 ;  /* 0x0000000b07087227 */ /* 0x000fe20007820008 */
[----:B------:R-:W-:-:S03]  /*04a0*/  IADD3 R11, P4, PT, RZ, -R2, RZ ;  /* 0x80000002ff0b7210 */ /* 0x000fc60007f9e0ff */
[----:B------:R-:W-:Y:S01]  /*04b0*/  IMAD.HI.U32 R3, R7, R13, RZ ;  /* 0x0000000d07037227 */ /* 0x000fe200078e00ff */
[----:B------:R-:W-:Y:S02]  /*04c0*/  IADD3 R9, P2, PT, R15, R8, RZ ;  /* 0x000000080f097210 */ /* 0x000fe40007f5e0ff */
[----:B------:R-:W-:Y:S01]  /*04d0*/  SEL R11, R11, R2, !P3 ;  /* 0x000000020b0b7207 */ /* 0x000fe20005800000 */
[----:B------:R-:W-:Y:S02]  /*04e0*/  IMAD.X R3, R3, 0x1, R7, P0 ;  /* 0x0000000103037824 */ /* 0x000fe400000e0607 */
[----:B------:R-:W-:-:S03]  /*04f0*/  IMAD.WIDE.U32 R6, R9, UR4, RZ ;  /* 0x0000000409067c25 */ /* 0x000fc6000f8e00ff */
[----:B------:R-:W-:Y:S01]  /*0500*/  IADD3.X R3, PT, PT, RZ, RZ, R3, P2, P1 ;  /* 0x000000ffff037210 */ /* 0x000fe200017e2403 */
[----:B------:R-:W-:Y:S01]  /*0510*/  IMAD R8, R9, UR5, R7 ;  /* 0x0000000509087c24 */ /* 0x000fe2000f8e0207 */
[----:B------:R-:W-:Y:S01]  /*0520*/  IADD3 R7, P0, PT, RZ, -R6, RZ ;  /* 0x80000006ff077210 */ /* 0x000fe20007f1e0ff */
[----:B------:R-:W-:Y:S02]  /*0530*/  IMAD.X R10, RZ, RZ, ~R5, P4 ;  /* 0x000000ffff0a7224 */ /* 0x000fe400020e0e05 */
[----:B------:R-:W-:Y:S02]  /*0540*/  IMAD R6, R3, UR4, R8 ;  /* 0x0000000403067c24 */ /* 0x000fe4000f8e0208 */
[----:B------:R-:W-:Y:S01]  /*0550*/  IMAD.HI.U32 R8, R9, R7, RZ ;  /* 0x0000000709087227 */ /* 0x000fe200078e00ff */
[----:B------:R-:W-:Y:S02]  /*0560*/  SEL R10, R10, R5, !P3 ;  /* 0x000000050a0a7207 */ /* 0x000fe40005800000 */
[----:B------:R-:W-:-:S02]  /*0570*/  IADD3.X R6, PT, PT, RZ, ~R6, RZ, P0, !PT ;  /* 0x80000006ff067210 */ /* 0x000fc400007fe4ff */
[----:B------:R-:W-:-:S03]  /*0580*/  LOP3.LUT R5, R5, UR9, RZ, 0x3c, !PT ;  /* 0x0000000905057c12 */ /* 0x000fc6000f8e3cff */
[----:B------:R-:W-:-:S04]  /*0590*/  IMAD.WIDE.U32 R8, P0, R9, R6, R8 ;  /* 0x0000000609087225 */ /* 0x000fc80007800008 */
[----:B------:R-:W-:-:S04]  /*05a0*/  IMAD.HI.U32 R7, P1, R3, R7, R8 ;  /* 0x0000000703077227 */ /* 0x000fc80007820008 */
[CC--:B------:R-:W-:Y:S02]  /*05b0*/  IMAD R8, R3.reuse, R6.reuse, RZ ;  /* 0x0000000603087224 */ /* 0x0c0fe400078e02ff */
[----:B------:R-:W-:-:S03]  /*05c0*/  IMAD.HI.U32 R6, R3, R6, RZ ;  /* 0x0000000603067227 */ /* 0x000fc600078e00ff */
[----:B------:R-:W-:Y:S02]  /*05d0*/  IADD3 R7, P2, PT, R8, R7, RZ ;  /* 0x0000000708077210 */ /* 0x000fe40007f5e0ff */
[----:B------:R-:W-:-:S03]  /*05e0*/  IADD3.X R3, PT, PT, R6, R3, RZ, P0, !PT ;  /* 0x0000000306037210 */ /* 0x000fc600007fe4ff */
[----:B------:R-:W-:Y:S01]  /*05f0*/  IMAD.HI.U32 R2, R7, R11, RZ ;  /* 0x0000000b07027227 */ /* 0x000fe200078e00ff */
[----:B------:R-:W-:-:S03]  /*0600*/  IADD3.X R9, PT, PT, RZ, RZ, R3, P2, P1 ;  /* 0x000000ffff097210 */ /* 0x000fc600017e2403 */
[----:B------:R-:W-:Y:S02]  /*0610*/  IMAD.MOV.U32 R3, RZ, RZ, RZ ;  /* 0x000000ffff037224 */ /* 0x000fe400078e00ff */
[----:B------:R-:W-:-:S04]  /*0620*/  IMAD.HI.U32 R6, R9, R10, RZ ;  /* 0x0000000a09067227 */ /* 0x000fc800078e00ff */
[----:B------:R-:W-:-:S04]  /*0630*/  IMAD.WIDE.U32 R2, R7, R10, R2 ;  /* 0x0000000a07027225 */ /* 0x000fc800078e0002 */
[C---:B------:R-:W-:Y:S02]  /*0640*/  IMAD R7, R9.reuse, R10, RZ ;  /* 0x0000000a09077224 */ /* 0x040fe400078e02ff */
[----:B------:R-:W-:-:S05]  /*0650*/  IMAD.HI.U32 R2, P0, R9, R11, R2 ;  /* 0x0000000b09027227 */ /* 0x000fca0007800002 */
[----:B------:R-:W-:Y:S02]  /*0660*/  IADD3 R7, P1, PT, R7, R2, RZ ;  /* 0x0000000207077210 */ /* 0x000fe40007f3e0ff */
[----:B------:R-:W-:-:S03]  /*0670*/  IADD3.X R6, PT, PT, R6, RZ, RZ, P0, !PT ;  /* 0x000000ff06067210 */ /* 0x000fc600007fe4ff */
[----:B------:R-:W-:-:S04]  /*0680*/  IMAD.WIDE.U32 R2, R7, UR4, RZ ;  /* 0x0000000407027c25 */ /* 0x000fc8000f8e00ff */
[----:B------:R-:W-:Y:S01]  /*0690*/  IMAD.X R6, RZ, RZ, R6, P1 ;  /* 0x000000ffff067224 */ /* 0x000fe200008e0606 */
[----:B------:R-:W-:Y:S01]  /*06a0*/  IADD3 R11, P1, PT, -R2, R11, RZ ;  /* 0x0000000b020b7210 */ /* 0x000fe20007f3e1ff */
[C---:B------:R-:W-:Y:S01]  /*06b0*/  IMAD R3, R7.reuse, UR5, R3 ;  /* 0x0000000507037c24 */ /* 0x040fe2000f8e0203 */
[----:B------:R-:W-:Y:S02]  /*06c0*/  IADD3 R2, P2, PT, R7, 0x1, RZ ;  /* 0x0000000107027810 */ /* 0x000fe40007f5e0ff */
[----:B------:R-:W-:Y:S01]  /*06d0*/  ISETP.GE.U32.AND P0, PT, R11, UR4, PT ;  /* 0x000000040b007c0c */ /* 0x000fe2000bf06070 */
[----:B------:R-:W-:-:S05]  /*06e0*/  IMAD R3, R6, UR4, R3 ;  /* 0x0000000406037c24 */ /* 0x000fca000f8e0203 */
[----:B------:R-:W-:Y:S01]  /*06f0*/  IADD3.X R10, PT, PT, ~R3, R10, RZ, P1, !PT ;  /* 0x0000000a030a7210 */ /* 0x000fe20000ffe5ff */
[----:B------:R-:W-:Y:S01]  /*0700*/  IMAD.X R3, RZ, RZ, R6, P2 ;  /* 0x000000ffff037224 */ /* 0x000fe200010e0606 */
[----:B------:R-:W-:Y:S02]  /*0710*/  IADD3 R8, P1, PT, R11, -UR4, RZ ;  /* 0x800000040b087c10 */ /* 0x000fe4000ff3e0ff */
[C---:B------:R-:W-:Y:S02]  /*0720*/  ISETP.GE.U32.AND.EX P0, PT, R10.reuse, UR5, PT, P0 ;  /* 0x000000050a007c0c */ /* 0x040fe4000bf06100 */
[----:B------:R-:W-:Y:S02]  /*0730*/  IADD3.X R9, PT, PT, R10, ~UR5, RZ, P1, !PT ;  /* 0x800000050a097c10 */ /* 0x000fe40008ffe4ff */
[----:B------:R-:W-:Y:S02]  /*0740*/  SEL R8, R8, R11, P0 ;  /* 0x0000000b08087207 */ /* 0x000fe40000000000 */
[----:B------:R-:W-:-:S02]  /*0750*/  SEL R9, R9, R10, P0 ;  /* 0x0000000a09097207 */ /* 0x000fc40000000000 */
[----:B------:R-:W-:Y:S02]  /*0760*/  SEL R7, R2, R7, P0 ;  /* 0x0000000702077207 */ /* 0x000fe40000000000 */
[----:B------:R-:W-:Y:S02]  /*0770*/  ISETP.GE.U32.AND P1, PT, R8, UR4, PT ;  /* 0x0000000408007c0c */ /* 0x000fe4000bf26070 */
[----:B------:R-:W-:Y:S02]  /*0780*/  SEL R6, R3, R6, P0 ;  /* 0x0000000603067207 */ /* 0x000fe40000000000 */
[----:B------:R-:W-:Y:S02]  /*0790*/  IADD3 R2, P2, PT, R7, 0x1, RZ ;  /* 0x0000000107027810 */ /* 0x000fe40007f5e0ff */
[----:B------:R-:W-:Y:S02]  /*07a0*/  ISETP.GE.U32.AND.EX P0, PT, R9, UR5, PT, P1 ;  /* 0x0000000509007c0c */ /* 0x000fe4000bf06110 */
[----:B------:R-:W-:-:S02]  /*07b0*/  IADD3.X R3, PT, PT, RZ, R6, RZ, P2, !PT ;  /* 0x00000006ff037210 */ /* 0x000fc400017fe4ff */
[----:B------:R-:W-:Y:S02]  /*07c0*/  SEL R2, R2, R7, P0 ;  /* 0x0000000702027207 */ /* 0x000fe40000000000 */
[----:B------:R-:W-:Y:S02]  /*07d0*/  SEL R3, R3, R6, P0 ;  /* 0x0000000603037207 */ /* 0x000fe40000000000 */
[-C--:B------:R-:W-:Y:S02]  /*07e0*/  IADD3 R7, P2, PT, RZ, -R2.reuse, RZ ;  /* 0x80000002ff077210 */ /* 0x080fe40007f5e0ff */
[----:B------:R-:W-:Y:S01]  /*07f0*/  ISETP.GE.AND P1, PT, R5, RZ, PT ;  /* 0x000000ff0500720c */ /* 0x000fe20003f26270 */
[----:B------:R-:W-:Y:S01]  /*0800*/  HFMA2 R5, -RZ, RZ, 0, 0 ;  /* 0x00000000ff057431 */ /* 0x000fe200000001ff */
[----:B------:R-:W-:Y:S01]  /*0810*/  ISETP.NE.U32.AND P0, PT, RZ, UR8, PT ;  /* 0x00000008ff007c0c */ /* 0x000fe2000bf05070 */
[----:B------:R-:W-:Y:S01]  /*0820*/  IMAD.X R6, RZ, RZ, ~R3, P2 ;  /* 0x000000ffff067224 */ /* 0x000fe200010e0e03 */
[----:B------:R-:W-:-:S02]  /*0830*/  SEL R2, R7, R2, !P1 ;  /* 0x0000000207027207 */ /* 0x000fc40004800000 */
[----:B------:R-:W-:Y:S02]  /*0840*/  ISETP.NE.AND.EX P0, PT, RZ, UR9, PT, P0 ;  /* 0x00000009ff007c0c */ /* 0x000fe4000bf05300 */
[----:B------:R-:W-:Y:S02]  /*0850*/  SEL R3, R6, R3, !P1 ;  /* 0x0000000306037207 */ /* 0x000fe40004800000 */
[----:B------:R-:W-:Y:S02]  /*0860*/  SEL R2, R2, 0xffffffff, P0 ;  /* 0xffffffff02027807 */ /* 0x000fe40000000000 */
[----:B------:R-:W-:Y:S01]  /*0870*/  SEL R3, R3, 0xffffffff, P0 ;  /* 0xffffffff03037807 */ /* 0x000fe20000000000 */
[----:B------:R-:W-:Y:S06]  /*0880*/  RET.REL.NODEC R4 `(multiply_kernel) ;  /* 0xfffffff404dc7950 */ /* 0x000fec0003c3ffff */
.L_x_8:
        /* <DEDUP_REMOVED lines=15> */
.L_x_12:


//--------------------- .text.subtract_kernel     --------------------------
	.section	.text.subtract_kernel,"ax",@progbits
	.align	128
        .global         subtract_kernel
        .type           subtract_kernel,@function
        .size           subtract_kernel,(.L_x_15 - subtract_kernel)
        .other          subtract_kernel,@"STO_CUDA_ENTRY STV_DEFAULT"
subtract_kernel:
.text.subtract_kernel:
        /* <DEDUP_REMOVED lines=9> */
[----:B------:R-:W1:Y:S07]  /*0090*/  LDCU.64 UR4, c[0x0][0x358] ;  /* 0x00006b00ff0477ac */ /* 0x000e6e0008000a00 */
[----:B------:R-:W2:Y:S08]  /*00a0*/  LDC.64 R4, c[0x0][0x388] ;  /* 0x0000e200ff047b82 */ /* 0x000eb00000000a00 */
[----:B------:R-:W3:Y:S01]  /*00b0*/  LDC.64 R6, c[0x0][0x390] ;  /* 0x0000e400ff067b82 */ /* 0x000ee20000000a00 */
[----:B0-----:R-:W-:-:S06]  /*00c0*/  IMAD.WIDE R2, R11, 0x8, R2 ;  /* 0x000000080b027825 */ /* 0x001fcc00078e0202 */
[----:B-1----:R-:W4:Y:S01]  /*00d0*/  LDG.E.64 R2, desc[UR4][R2.64] ;  /* 0x0000000402027981 */ /* 0x002f22000c1e1b00 */
[----:B--2---:R-:W-:-:S06]  /*00e0*/  IMAD.WIDE R4, R11, 0x8, R4 ;  /* 0x000000080b047825 */ /* 0x004fcc00078e0204 */
[----:B------:R-:W4:Y:S01]  /*00f0*/  LDG.E.64 R4, desc[UR4][R4.64] ;  /* 0x0000000404047981 */ /* 0x000f22000c1e1b00 */
[----:B---3--:R-:W-:Y:S01]  /*0100*/  IMAD.WIDE R6, R11, 0x8, R6 ;  /* 0x000000080b067825 */ /* 0x008fe200078e0206 */
[----:B----4-:R-:W-:-:S04]  /*0110*/  IADD3 R8, P0, PT, R2, -R4, RZ ;  /* 0x8000000402087210 */ /* 0x010fc80007f1e0ff */
[----:B------:R-:W-:-:S05]  /*0120*/  IADD3.X R9, PT, PT, R3, ~R5, RZ, P0, !PT ;  /* 0x8000000503097210 */ /* 0x000fca00007fe4ff */
[----:B------:R-:W-:Y:S01]  /*0130*/  STG.E.64 desc[UR4][R6.64], R8 ;  /* 0x0000000806007986 */ /* 0x000fe2000c101b04 */
[----:B------:R-:W-:Y:S05]  /*0140*/  EXIT ;  /* 0x000000000000794d */ /* 0x000fea0003800000 */
.L_x_9:
        /* <DEDUP_REMOVED lines=11> */
.L_x_15:


//--------------------- .text.add_kernel          --------------------------
	.section	.text.add_kernel,"ax",@progbits
	.align	128
        .global         add_kernel
        .type           add_kernel,@function
        .size           add_kernel,(.L_x_16 - add_kernel)
        .other          add_kernel,@"STO_CUDA_ENTRY STV_DEFAULT"
add_kernel:
.text.add_kernel:
        /* <DEDUP_REMOVED lines=17> */
[----:B----4-:R-:W-:-:S04]  /*0110*/  IADD3 R8, P0, PT, R2, R4, RZ ;  /* 0x0000000402087210 */ /* 0x010fc80007f1e0ff */
[----:B------:R-:W-:-:S05]  /*0120*/  IADD3.X R9, PT, PT, R3, R5, RZ, P0, !PT ;  /* 0x0000000503097210 */ /* 0x000fca00007fe4ff */
[----:B------:R-:W-:Y:S01]  /*0130*/  STG.E.64 desc[UR4][R6.64], R8 ;  /* 0x0000000806007986 */ /* 0x000fe2000c101b04 */
[----:B------:R-:W-:Y:S05]  /*0140*/  EXIT ;  /* 0x000000000000794d */ /* 0x000fea0003800000 */
.L_x_10:
        /* <DEDUP_REMOVED lines=11> */
.L_x_16:


//--------------------- .nv.shared.reserved.0     --------------------------
	.section	.nv.shared.reserved.0,"aw",@nobits
	.weak		__nv_reservedSMEM_offset_0_alias
	.size		__nv_reservedSMEM_offset_0_alias, 0, 64
	.other		__nv_reservedSMEM_offset_0_alias,@"STO_CUDA_RESERVED_SHARED STV_DEFAULT"
__nv_reservedSMEM_offset_0_alias:
	.zero		0
	.zero		64


//--------------------- .nv.constant0.divide_kernel --------------------------
	.section	.nv.constant0.divide_kernel,"a",@progbits
	.sectionflags	@""
	.align	4
.nv.constant0.divide_kernel:
	.zero		936


//--------------------- .nv.constant0.multiply_kernel --------------------------
	.section	.nv.constant0.multiply_kernel,"a",@progbits
	.sectionflags	@""
	.align	4
.nv.constant0.multiply_kernel:
	.zero		936


//--------------------- .nv.constant0.subtract_kernel --------------------------
	.section	.nv.constant0.subtract_kernel,"a",@progbits
	.sectionflags	@""
	.align	4
.nv.constant0.subtract_kernel:
	.zero		924


//--------------------- .nv.constant0.add_kernel  --------------------------
	.section	.nv.constant0.add_kernel,"a",@progbits
	.sectionflags	@""
	.align	4
.nv.constant0.add_kernel:
	.zero		924


//--------------------- SYMBOLS --------------------------

	.type		.nv.reservedSmem.offset0,@object
	.size		.nv.reservedSmem.offset0,0x4
